	.target	sm_100a

	.elftype	@"ET_EXEC"


//--------------------- .note.nv.tkinfo           --------------------------
	.section	.note.nv.tkinfo,"",@"SHT_NOTE"
	.sectionflags	@"SHF_NOTE_NV_TKINFO"
	.tkinfo
        /*0018*/ 	.word	0x00000081
        /*0030*/ 	.string	""
        /*0030*/ 	.string	"ptxas"
        /*0030*/ 	.string	"Cuda compilation tools, release 12.9, V12.9.83"
        /*0030*/ 	.string	"Build system must define TOOLS_VERSION_EXTENDED"
        /*0030*/ 	.string	"-O 3 -arch sm_100a "



//--------------------- .note.nv.cuver            --------------------------
	.section	.note.nv.cuver,"",@"SHT_NOTE"
	.sectionflags	@"SHF_NOTE_NV_CUVER"
        /*0018*/ 	.short	0x0001
        /*001a*/ 	.short	0x0064
        /*001c*/ 	.short	0x0001
        /*001e*/ 	.short	0x0000
        /*0020*/ 	.short	0x0001
        /*0022*/ 	.short	0x0000


//--------------------- .nv.info                  --------------------------
	.section	.nv.info,"",@"SHT_CUDA_INFO"
	.align	4


	//----- nvinfo : EIATTR_REGCOUNT
	.align		4
        /*0000*/ 	.byte	0x04, 0x2f
        /*0002*/ 	.short	(.L_4 - .L_3)
	.align		4
.L_3:
        /*0004*/ 	.word	index@(kernel_cutlass_kernel_TiledMMA_ThrLayoutVMNK11110000_PermutationMNK____MMAAtom_ThrID10_ShapeMNK12825616_TVLayoutA1128161281128_TVLayoutB1256162561256_TVLayoutC11282561281128_CopyAtom_ThrI_0)
        /*0008*/ 	.word	0x0000004a


	//----- nvinfo : EIATTR_FRAME_SIZE
	.align		4
.L_4:
        /*000c*/ 	.byte	0x04, 0x11
        /*000e*/ 	.short	(.L_6 - .L_5)
	.align		4
.L_5:
        /*0010*/ 	.word	index@($__internal_2_$__cuda_sm10x_tcgen05_guardrail_trap_unallocated_columns_being_dealloced)
        /*0014*/ 	.word	0x00000000


	//----- nvinfo : EIATTR_FRAME_SIZE
	.align		4
.L_6:
        /*0018*/ 	.byte	0x04, 0x11
        /*001a*/ 	.short	(.L_8 - .L_7)
	.align		4
.L_7:
        /*001c*/ 	.word	index@($__internal_1_$__cuda_sm10x_tcgen05_guardrail_trap_phase_invalid_during_alloc)
        /*0020*/ 	.word	0x00000000


	//----- nvinfo : EIATTR_FRAME_SIZE
	.align		4
.L_8:
        /*0024*/ 	.byte	0x04, 0x11
        /*0026*/ 	.short	(.L_10 - .L_9)
	.align		4
.L_9:
        /*0028*/ 	.word	index@($__internal_0_$__cuda_sm10x_tcgen05_guardrail_trap_col_being_dealloced_not_returned_by_alloc)
        /*002c*/ 	.word	0x00000000


	//----- nvinfo : EIATTR_FRAME_SIZE
	.align		4
.L_10:
        /*0030*/ 	.byte	0x04, 0x11
        /*0032*/ 	.short	(.L_12 - .L_11)
	.align		4
.L_11:
        /*0034*/ 	.word	index@(kernel_cutlass_kernel_TiledMMA_ThrLayoutVMNK11110000_PermutationMNK____MMAAtom_ThrID10_ShapeMNK12825616_TVLayoutA1128161281128_TVLayoutB1256162561256_TVLayoutC11282561281128_CopyAtom_ThrI_0)
        /*0038*/ 	.word	0x00000000


	//----- nvinfo : EIATTR_MIN_STACK_SIZE
	.align		4
.L_12:
        /*003c*/ 	.byte	0x04, 0x12
        /*003e*/ 	.short	(.L_14 - .L_13)
	.align		4
.L_13:
        /*0040*/ 	.word	index@(kernel_cutlass_kernel_TiledMMA_ThrLayoutVMNK11110000_PermutationMNK____MMAAtom_ThrID10_ShapeMNK12825616_TVLayoutA1128161281128_TVLayoutB1256162561256_TVLayoutC11282561281128_CopyAtom_ThrI_0)
        /*0044*/ 	.word	0x00000000
.L_14:


//--------------------- .nv.info.kernel_cutlass_kernel_TiledMMA_ThrLayoutVMNK11110000_PermutationMNK____MMAAtom_ThrID10_ShapeMNK12825616_TVLayoutA1128161281128_TVLayoutB1256162561256_TVLayoutC11282561281128_CopyAtom_ThrI_0 --------------------------
	.section	.nv.info.kernel_cutlass_kernel_TiledMMA_ThrLayoutVMNK11110000_PermutationMNK____MMAAtom_ThrID10_ShapeMNK12825616_TVLayoutA1128161281128_TVLayoutB1256162561256_TVLayoutC11282561281128_CopyAtom_ThrI_0,"",@"SHT_CUDA_INFO"
	.sectionflags	@""
	.align	4


	//----- nvinfo : EIATTR_CUDA_API_VERSION
	.align		4
        /*0000*/ 	.byte	0x04, 0x37
        /*0002*/ 	.short	(.L_16 - .L_15)
.L_15:
        /*0004*/ 	.word	0x00000081


	//----- nvinfo : EIATTR_KPARAM_INFO
	.align		4
.L_16:
        /*0008*/ 	.byte	0x04, 0x17
        /*000a*/ 	.short	(.L_18 - .L_17)
.L_17:
        /*000c*/ 	.word	0x00000000
        /*0010*/ 	.short	0x0005
        /*0012*/ 	.short	0x0188
        /*0014*/ 	.byte	0x00, 0xf0, 0x61, 0x00


	//----- nvinfo : EIATTR_KPARAM_INFO
	.align		4
.L_18:
        /*0018*/ 	.byte	0x04, 0x17
        /*001a*/ 	.short	(.L_20 - .L_19)
.L_19:
        /*001c*/ 	.word	0x00000000
        /*0020*/ 	.short	0x0004
        /*0022*/ 	.short	0x0180
        /*0024*/ 	.byte	0x00, 0xf0, 0x21, 0x00


	//----- nvinfo : EIATTR_KPARAM_INFO
	.align		4
.L_20:
        /*0028*/ 	.byte	0x04, 0x17
        /*002a*/ 	.short	(.L_22 - .L_21)
.L_21:
        /*002c*/ 	.word	0x00000000
        /*0030*/ 	.short	0x0003
        /*0032*/ 	.short	0x0100
        /*0034*/ 	.byte	0x00, 0xf0, 0x01, 0x02


	//----- nvinfo : EIATTR_KPARAM_INFO
	.align		4
.L_22:
        /*0038*/ 	.byte	0x04, 0x17
        /*003a*/ 	.short	(.L_24 - .L_23)
.L_23:
        /*003c*/ 	.word	0x00000000
        /*0040*/ 	.short	0x0002
        /*0042*/ 	.short	0x00c0
        /*0044*/ 	.byte	0x00, 0xf0, 0x21, 0x00


	//----- nvinfo : EIATTR_KPARAM_INFO
	.align		4
.L_24:
        /*0048*/ 	.byte	0x04, 0x17
        /*004a*/ 	.short	(.L_26 - .L_25)
.L_25:
        /*004c*/ 	.word	0x00000000
        /*0050*/ 	.short	0x0001
        /*0052*/ 	.short	0x0040
        /*0054*/ 	.byte	0x00, 0xf0, 0x01, 0x02


	//----- nvinfo : EIATTR_KPARAM_INFO
	.align		4
.L_26:
        /*0058*/ 	.byte	0x04, 0x17
        /*005a*/ 	.short	(.L_28 - .L_27)
.L_27:
        /*005c*/ 	.word	0x00000000
        /*0060*/ 	.short	0x0000
        /*0062*/ 	.short	0x0000
        /*0064*/ 	.byte	0x00, 0xf0, 0x0d, 0x00


	//----- nvinfo : EIATTR_AT_ENTRY_FRAGMENTS
	.align		4
.L_28:
        /*0068*/ 	.byte	0x04, 0x4f
        /*006a*/ 	.short	(.L_30 - .L_29)


	//   ....[0]....
.L_29:
        /*006c*/ 	.word	0x00000004


	//----- nvinfo : EIATTR_RESERVED_SMEM_USED
	.align		4
.L_30:
        /*0070*/ 	.byte	0x01, 0x41
	.zero		2


	//----- nvinfo : EIATTR_SPARSE_MMA_MASK
	.align		4
        /*0074*/ 	.byte	0x03, 0x50
        /*0076*/ 	.short	0x0000


	//----- nvinfo : EIATTR_TCGEN05_1CTA_USED
	.align		4
        /*0078*/ 	.byte	0x01, 0x51
	.zero		2


	//----- nvinfo : EIATTR_MAXREG_COUNT
	.align		4
        /*007c*/ 	.byte	0x03, 0x1b
        /*007e*/ 	.short	0x00ff


	//----- nvinfo : EIATTR_NUM_BARRIERS
	.align		4
        /*0080*/ 	.byte	0x02, 0x4c
        /*0082*/ 	.byte	0x02
	.zero		1


	//----- nvinfo : EIATTR_INT_WARP_WIDE_INSTR_OFFSETS
	.align		4
        /*0084*/ 	.byte	0x04, 0x31
        /*0086*/ 	.short	(.L_32 - .L_31)


	//   ....[0]....
.L_31:
        /*0088*/ 	.word	0x00001a10


	//   ....[1]....
        /*008c*/ 	.word	0x00001a60


	//----- nvinfo : EIATTR_COOP_GROUP_MASK_REGIDS
	.align		4
.L_32:
        /*0090*/ 	.byte	0x04, 0x29
        /*0092*/ 	.short	(.L_34 - .L_33)


	//   ....[0]....
.L_33:
        /*0094*/ 	.word	0xffffffff


	//   ....[1]....
        /*0098*/ 	.word	0xffffffff


	//   ....[2]....
        /*009c*/ 	.word	0xffffffff


	//   ....[3]....
        /*00a0*/ 	.word	0xffffffff


	//----- nvinfo : EIATTR_COOP_GROUP_INSTR_OFFSETS
	.align		4
.L_34:
        /*00a4*/ 	.byte	0x04, 0x28
        /*00a6*/ 	.short	(.L_36 - .L_35)


	//   ....[0]....
.L_35:
        /*00a8*/ 	.word	0x00000140


	//   ....[1]....
        /*00ac*/ 	.word	0x000003e0


	//   ....[2]....
        /*00b0*/ 	.word	0x000018b0


	//   ....[3]....
        /*00b4*/ 	.word	0x00001b10


	//----- nvinfo : EIATTR_VRC_CTA_INIT_COUNT
	.align		4
.L_36:
        /*00b8*/ 	.byte	0x02, 0x4a
        /*00ba*/ 	.byte	0x80
	.zero		1


	//----- nvinfo : EIATTR_MBARRIER_INSTR_OFFSETS
	.align		4
        /*00bc*/ 	.byte	0x04, 0x39
        /*00be*/ 	.short	(.L_38 - .L_37)


	//   ....[0]....
.L_37:
        /*00c0*/ 	.word	0x000004b0
        /*00c4*/ 	.word	0x000000ff
        /*00c8*/ 	.word	0x00000000
        /*00cc*/ 	.short	0x0100
        /*00ce*/ 	.byte	0x04
	.zero		1


	//   ....[1]....
        /*00d0*/ 	.word	0x000004c0
        /*00d4*/ 	.word	0x000000ff
        /*00d8*/ 	.word	0x00000008
        /*00dc*/ 	.short	0x0100
        /*00de*/ 	.byte	0x04
	.zero		1


	//   ....[2]....
        /*00e0*/ 	.word	0x000004d0
        /*00e4*/ 	.word	0x000000ff
        /*00e8*/ 	.word	0x00000010
        /*00ec*/ 	.short	0x0100
        /*00ee*/ 	.byte	0x04
	.zero		1


	//   ....[3]....
        /*00f0*/ 	.word	0x000004e0
        /*00f4*/ 	.word	0x000000ff
        /*00f8*/ 	.word	0x00000018
        /*00fc*/ 	.short	0x0100
        /*00fe*/ 	.byte	0x04
	.zero		1


	//   ....[4]....
        /*0100*/ 	.word	0x000004f0
        /*0104*/ 	.word	0x000000ff
        /*0108*/ 	.word	0x00000020
        /*010c*/ 	.short	0x0100
        /*010e*/ 	.byte	0x04
	.zero		1


	//   ....[5]....
        /*0110*/ 	.word	0x00000500
        /*0114*/ 	.word	0x000000ff
        /*0118*/ 	.word	0x00000028
        /*011c*/ 	.short	0x0100
        /*011e*/ 	.byte	0x04
	.zero		1


	//   ....[6]....
        /*0120*/ 	.word	0x00000510
        /*0124*/ 	.word	0x000000ff
        /*0128*/ 	.word	0x00000030
        /*012c*/ 	.short	0x0100
        /*012e*/ 	.byte	0x04
	.zero		1


	//   ....[7]....
        /*0130*/ 	.word	0x00000520
        /*0134*/ 	.word	0x000000ff
        /*0138*/ 	.word	0x00000038
        /*013c*/ 	.short	0x0100
        /*013e*/ 	.byte	0x04
	.zero		1


	//   ....[8]....
        /*0140*/ 	.word	0x00000660
        /*0144*/ 	.word	0x000000ff
        /*0148*/ 	.word	0x00000040
        /*014c*/ 	.short	0x0100
        /*014e*/ 	.byte	0x04
	.zero		1


	//   ....[9]....
        /*0150*/ 	.word	0x00000670
        /*0154*/ 	.word	0x000000ff
        /*0158*/ 	.word	0x00000048
        /*015c*/ 	.short	0x0100
        /*015e*/ 	.byte	0x04
	.zero		1


	//   ....[10]....
        /*0160*/ 	.word	0x000007e0
        /*0164*/ 	.word	0x000000ff
        /*0168*/ 	.word	0x00000048
        /*016c*/ 	.short	0x010a
        /*016e*/ 	.byte	0x0c
	.zero		1


	//   ....[11]....
        /*0170*/ 	.word	0x00000a10
        /*0174*/ 	.word	0x000000ff
        /*0178*/ 	.word	0x00000020
        /*017c*/ 	.short	0x010a
        /*017e*/ 	.byte	0x05
	.zero		1


	//   ....[12]....
        /*0180*/ 	.word	0x00000af0
        /*0184*/ 	.word	0x000000ff
        /*0188*/ 	.word	0x00000000
        /*018c*/ 	.short	0x010a
        /*018e*/ 	.byte	0x0d
	.zero		1


	//   ....[13]....
        /*0190*/ 	.word	0x00000e00
        /*0194*/ 	.word	0x000000ff
        /*0198*/ 	.word	0x00000040
        /*019c*/ 	.short	0x010a
        /*019e*/ 	.byte	0x0c
	.zero		1


	//   ....[14]....
        /*01a0*/ 	.word	0x00001880
        /*01a4*/ 	.word	0x000000ff
        /*01a8*/ 	.word	0x00000048
        /*01ac*/ 	.short	0x0101
        /*01ae*/ 	.byte	0x04
	.zero		1


	//   ....[15]....
        /*01b0*/ 	.word	0x00001b60
        /*01b4*/ 	.word	0x00000002
        /*01b8*/ 	.word	0x00000048
        /*01bc*/ 	.short	0x010a
        /*01be*/ 	.byte	0xff
	.zero		1


	//   ....[16]....
        /*01c0*/ 	.word	0x00001bd0
        /*01c4*/ 	.word	0x00000002
        /*01c8*/ 	.word	0x00000020
        /*01cc*/ 	.short	0x010a
        /*01ce*/ 	.byte	0xff
	.zero		1


	//   ....[17]....
        /*01d0*/ 	.word	0x00001c40
        /*01d4*/ 	.word	0x00000002
        /*01d8*/ 	.word	0x00000000
        /*01dc*/ 	.short	0x010a
        /*01de*/ 	.byte	0xff
	.zero		1


	//   ....[18]....
        /*01e0*/ 	.word	0x00001ca0
        /*01e4*/ 	.word	0x00000003
        /*01e8*/ 	.word	0x00000040
        /*01ec*/ 	.short	0x010a
        /*01ee*/ 	.byte	0xff
	.zero		1


	//----- nvinfo : EIATTR_NUM_MBARRIERS
	.align		4
.L_38:
        /*01f0*/ 	.byte	0x03, 0x38
        /*01f2*/ 	.short	0x000a


	//----- nvinfo : EIATTR_EXIT_INSTR_OFFSETS
	.align		4
        /*01f4*/ 	.byte	0x04, 0x1c
        /*01f6*/ 	.short	(.L_40 - .L_39)


	//   ....[0]....
.L_39:
        /*01f8*/ 	.word	0x000018a0


	//   ....[1]....
        /*01fc*/ 	.word	0x00001b20


	//----- nvinfo : EIATTR_REQNTID
	.align		4
.L_40:
        /*0200*/ 	.byte	0x04, 0x10
        /*0202*/ 	.short	(.L_42 - .L_41)
.L_41:
        /*0204*/ 	.word	0x00000080
        /*0208*/ 	.word	0x00000001
        /*020c*/ 	.word	0x00000001


	//----- nvinfo : EIATTR_CRS_STACK_SIZE
	.align		4
.L_42:
        /*0210*/ 	.byte	0x04, 0x1e
        /*0212*/ 	.short	(.L_44 - .L_43)
.L_43:
        /*0214*/ 	.word	0x00000000


	//----- nvinfo : EIATTR_CBANK_PARAM_SIZE
	.align		4
.L_44:
        /*0218*/ 	.byte	0x03, 0x19
        /*021a*/ 	.short	0x01a0


	//----- nvinfo : EIATTR_PARAM_CBANK
	.align		4
        /*021c*/ 	.byte	0x04, 0x0a
        /*021e*/ 	.short	(.L_46 - .L_45)
	.align		4
.L_45:
        /*0220*/ 	.word	index@(.nv.constant0.kernel_cutlass_kernel_TiledMMA_ThrLayoutVMNK11110000_PermutationMNK____MMAAtom_ThrID10_ShapeMNK12825616_TVLayoutA1128161281128_TVLayoutB1256162561256_TVLayoutC11282561281128_CopyAtom_ThrI_0)
        /*0224*/ 	.short	0x0380
        /*0226*/ 	.short	0x01a0


	//----- nvinfo : EIATTR_SW_WAR
	.align		4
.L_46:
        /*0228*/ 	.byte	0x04, 0x36
        /*022a*/ 	.short	(.L_48 - .L_47)
.L_47:
        /*022c*/ 	.word	0x00000008
.L_48:


//--------------------- .nv.compat                --------------------------
	.section	.nv.compat,"",@"SHT_CUDA_COMPAT_INFO"
	.align	4
        /*0000*/ 	.byte	0x02, 0x02, 0x02, 0x00, 0x02, 0x05, 0x05, 0x00, 0x02, 0x03, 0x01, 0x00, 0x02, 0x06, 0x01, 0x00


//--------------------- .nv.callgraph             --------------------------
	.section	.nv.callgraph,"",@"SHT_CUDA_CALLGRAPH"
	.align	4
	.sectionentsize	8
	.align		4
        /*0000*/ 	.word	0x00000000
	.align		4
        /*0004*/ 	.word	0xffffffff
	.align		4
        /*0008*/ 	.word	0x00000000
	.align		4
        /*000c*/ 	.word	0xfffffffe
	.align		4
        /*0010*/ 	.word	0x00000000
	.align		4
        /*0014*/ 	.word	0xfffffffd
	.align		4
        /*0018*/ 	.word	0x00000000
	.align		4
        /*001c*/ 	.word	0xfffffffc


//--------------------- .text.kernel_cutlass_kernel_TiledMMA_ThrLayoutVMNK11110000_PermutationMNK____MMAAtom_ThrID10_ShapeMNK12825616_TVLayoutA1128161281128_TVLayoutB1256162561256_TVLayoutC11282561281128_CopyAtom_ThrI_0 --------------------------
	.section	.text.kernel_cutlass_kernel_TiledMMA_ThrLayoutVMNK11110000_PermutationMNK____MMAAtom_ThrID10_ShapeMNK12825616_TVLayoutA1128161281128_TVLayoutB1256162561256_TVLayoutC11282561281128_CopyAtom_ThrI_0,"ax",@progbits
	.align	128
        .global         kernel_cutlass_kernel_TiledMMA_ThrLayoutVMNK11110000_PermutationMNK____MMAAtom_ThrID10_ShapeMNK12825616_TVLayoutA1128161281128_TVLayoutB1256162561256_TVLayoutC11282561281128_CopyAtom_ThrI_0
        .type           kernel_cutlass_kernel_TiledMMA_ThrLayoutVMNK11110000_PermutationMNK____MMAAtom_ThrID10_ShapeMNK12825616_TVLayoutA1128161281128_TVLayoutB1256162561256_TVLayoutC11282561281128_CopyAtom_ThrI_0,@function
        .size           kernel_cutlass_kernel_TiledMMA_ThrLayoutVMNK11110000_PermutationMNK____MMAAtom_ThrID10_ShapeMNK12825616_TVLayoutA1128161281128_TVLayoutB1256162561256_TVLayoutC11282561281128_CopyAtom_ThrI_0,(.L_x_27 - kernel_cutlass_kernel_TiledMMA_ThrLayoutVMNK11110000_PermutationMNK____MMAAtom_ThrID10_ShapeMNK12825616_TVLayoutA1128161281128_TVLayoutB1256162561256_TVLayoutC11282561281128_CopyAtom_ThrI_0)
        .other          kernel_cutlass_kernel_TiledMMA_ThrLayoutVMNK11110000_PermutationMNK____MMAAtom_ThrID10_ShapeMNK12825616_TVLayoutA1128161281128_TVLayoutB1256162561256_TVLayoutC11282561281128_CopyAtom_ThrI_0,@"STO_CUDA_ENTRY STV_DEFAULT"
kernel_cutlass_kernel_TiledMMA_ThrLayoutVMNK11110000_PermutationMNK____MMAAtom_ThrID10_ShapeMNK12825616_TVLayoutA1128161281128_TVLayoutB1256162561256_TVLayoutC11282561281128_CopyAtom_ThrI_0:
.text.kernel_cutlass_kernel_TiledMMA_ThrLayoutVMNK11110000_PermutationMNK____MMAAtom_ThrID10_ShapeMNK12825616_TVLayoutA1128161281128_TVLayoutB1256162561256_TVLayoutC11282561281128_CopyAtom_ThrI_0:
[----:B------:R-:W0:Y:S01]  /*0000*/  LDC R1, c[0x0][0x37c] ;  /* 0x0000df00ff017b82 */ /* 0x000e220000000800 */
[----:B------:R-:W1:Y:S07]  /*0010*/  S2R R3, SR_TID.X ;  /* 0x0000000000037919 */ /* 0x000e6e0000002100 */
[----:B------:R-:W2:Y:S01]  /*0020*/  S2UR UR6, SR_CgaCtaId ;  /* 0x00000000000679c3 */ /* 0x000ea20000008800 */
[----:B------:R-:W3:Y:S01]  /*0030*/  LDCU.U8 UR8, c[0x0][0x382] ;  /* 0x00007040ff0877ac */ /* 0x000ee20008000000 */
[----:B------:R-:W4:Y:S06]  /*0040*/  LDCU.U8 UR7, c[0x0][0x381] ;  /* 0x00007020ff0777ac */ /* 0x000f2c0008000000 */
[----:B------:R-:W5:Y:S01]  /*0050*/  S2UR UR11, SR_CTAID.Y ;  /* 0x00000000000b79c3 */ /* 0x000f620000002600 */
[----:B------:R-:W1:Y:S01]  /*0060*/  LDCU.U8 UR5, c[0x0][0x380] ;  /* 0x00007000ff0577ac */ /* 0x000e620008000000 */
[----:B------:R-:W-:Y:S01]  /*0070*/  UMOV UR4, 0x400 ;  /* 0x0000040000047882 */ /* 0x000fe20000000000 */
[----:B---3--:R-:W-:-:S02]  /*0080*/  ULOP3.LUT UR8, UR8, 0x1, URZ, 0xc0, !UPT ;  /* 0x0000000108087892 */ /* 0x008fc4000f8ec0ff */
[----:B----4-:R-:W-:Y:S02]  /*0090*/  ULOP3.LUT UR7, UR7, 0x1, URZ, 0xc0, !UPT ;  /* 0x0000000107077892 */ /* 0x010fe4000f8ec0ff */
[----:B--2---:R-:W-:Y:S02]  /*00a0*/  ULEA UR4, UR6, UR4, 0x18 ;  /* 0x0000000406047291 */ /* 0x004fe4000f8ec0ff */
[----:B-1----:R-:W-:Y:S02]  /*00b0*/  ULOP3.LUT UR5, UR5, 0x1, URZ, 0xc0, !UPT ;  /* 0x0000000105057892 */ /* 0x002fe4000f8ec0ff */
[----:B------:R-:W-:Y:S01]  /*00c0*/  UIADD3 UR14, UPT, UPT, UR4, 0xd7, URZ ;  /* 0x000000d7040e7890 */ /* 0x000fe2000fffe0ff */
[----:B------:R-:W-:Y:S01]  /*00d0*/  SHF.R.U32.HI R68, RZ, 0x5, R3 ;  /* 0x00000005ff447819 */ /* 0x000fe20000011603 */
[----:B------:R-:W-:Y:S02]  /*00e0*/  UISETP.NE.U32.AND UP3, UPT, UR8, 0x1, UPT ;  /* 0x000000010800788c */ /* 0x000fe4000bf65070 */
[----:B------:R-:W-:Y:S01]  /*00f0*/  UISETP.NE.U32.AND UP2, UPT, UR7, 0x1, UPT ;  /* 0x000000010700788c */ /* 0x000fe2000bf45070 */
[----:B------:R-:W-:Y:S01]  /*0100*/  ISETP.NE.AND P0, PT, R68, RZ, PT ;  /* 0x000000ff4400720c */ /* 0x000fe20003f05270 */
[----:B------:R-:W-:-:S02]  /*0110*/  ULOP3.LUT UR21, UR14, 0xfffffc80, URZ, 0xc0, !UPT ;  /* 0xfffffc800e157892 */ /* 0x000fc4000f8ec0ff */
[----:B------:R-:W-:-:S10]  /*0120*/  UISETP.EQ.U32.AND UP4, UPT, UR5, 0x1, UPT ;  /* 0x000000010500788c */ /* 0x000fd4000bf82070 */
[----:B0----5:R-:W-:Y:S05]  /*0130*/  @P0 BRA `(.L_x_0) ;  /* 0x0000000400000947 */ /* 0x021fea0003800000 */
[----:B------:R-:W-:Y:S01]  /*0140*/  NOP ;  /* 0x0000000000007918 */ /* 0x000fe20000000000 */
[----:B------:R-:W-:Y:S02]  /*0150*/  UMOV UR5, 0x40 ;  /* 0x0000004000057882 */ /* 0x000fe40000000000 */
[----:B------:R-:W-:-:S09]  /*0160*/  ULEA UR5, UR6, UR5, 0x18 ;  /* 0x0000000506057291 */ /* 0x000fd2000f8ec0ff */
[----:B------:R-:W0:Y:S02]  /*0170*/  LDS.U8 R0, [UR5] ;  /* 0x00000005ff007984 */ /* 0x000e240008000000 */
[----:B0-----:R-:W-:-:S13]  /*0180*/  ISETP.NE.AND P0, PT, R0, RZ, PT ;  /* 0x000000ff0000720c */ /* 0x001fda0003f05270 */
[----:B------:R-:W-:Y:S05]  /*0190*/  @P0 BRA `(.L_x_1) ;  /* 0x00000000007c0947 */ /* 0x000fea0003800000 */
[----:B------:R-:W-:-:S13]  /*01a0*/  ELECT P0, URZ, PT ;  /* 0x0000000000ff782f */ /* 0x000fda0003800000 */
[----:B------:R-:W-:Y:S05]  /*01b0*/  @!P0 BRA `(.L_x_2) ;  /* 0x0000000000848947 */ /* 0x000fea0003800000 */
[----:B------:R-:W-:Y:S01]  /*01c0*/  UMOV UR5, 0x10 ;  /* 0x0000001000057882 */ /* 0x000fe20000000000 */
[----:B------:R-:W-:-:S04]  /*01d0*/  IMAD.MOV.U32 R2, RZ, RZ, 0xffff ;  /* 0x0000ffffff027424 */ /* 0x000fc800078e00ff */
[----:B------:R-:W-:Y:S04]  /*01e0*/  DEPBAR.LE SB0, 0x36 ;  /* 0x00008d800000791a */ /* 0x000fe80000000000 */
[----:B------:R-:W0:Y:S02]  /*01f0*/  UTCATOMSWS.FIND_AND_SET.ALIGN UP0, UR5, UR5 ;  /* 0x00000005000575e3 */ /* 0x000e240008000800 */
[----:B0-----:R-:W-:Y:S01]  /*0200*/  PLOP3.LUT P0, PT, PT, PT, UP0, 0x80, 0x8 ;  /* 0x000000000008781c */ /* 0x001fe20003f0f008 */
[----:B------:R-:W-:-:S03]  /*0210*/  IMAD.U32 R7, RZ, RZ, UR5 ;  /* 0x00000005ff077e24 */ /* 0x000fc6000f8e00ff */
[----:B------:R-:W-:-:S04]  /*0220*/  SEL R0, RZ, 0xffffffff, !P0 ;  /* 0xffffffffff007807 */ /* 0x000fc80004000000 */
[----:B------:R-:W-:Y:S01]  /*0230*/  ISETP.NE.AND P0, PT, R0, RZ, PT ;  /* 0x000000ff0000720c */ /* 0x000fe20003f05270 */
[----:B------:R-:W-:-:S12]  /*0240*/  IMAD.MOV.U32 R0, RZ, RZ, 0x1 ;  /* 0x00000001ff007424 */ /* 0x000fd800078e00ff */
[----:B------:R-:W-:Y:S05]  /*0250*/  @P0 BRA `(.L_x_3) ;  /* 0x0000000000240947 */ /* 0x000fea0003800000 */
.L_x_4:
[----:B------:R-:W-:Y:S05]  /*0260*/  NANOSLEEP 0x64 ;  /* 0x000000640000795d */ /* 0x000fea0003800000 */
[----:B------:R-:W-:-:S05]  /*0270*/  UMOV UR5, 0x10 ;  /* 0x0000001000057882 */ /* 0x000fca0000000000 */
[----:B------:R-:W-:Y:S04]  /*0280*/  DEPBAR.LE SB0, 0x36 ;  /* 0x00008d800000791a */ /* 0x000fe80000000000 */
[----:B------:R-:W0:Y:S02]  /*0290*/  UTCATOMSWS.FIND_AND_SET.ALIGN UP0, UR5, UR5 ;  /* 0x00000005000575e3 */ /* 0x000e240008000800 */
[----:B0-----:R-:W-:Y:S01]  /*02a0*/  PLOP3.LUT P0, PT, PT, PT, UP0, 0x80, 0x8 ;  /* 0x000000000008781c */ /* 0x001fe20003f0f008 */
[----:B------:R-:W-:-:S03]  /*02b0*/  IMAD.U32 R7, RZ, RZ, UR5 ;  /* 0x00000005ff077e24 */ /* 0x000fc6000f8e00ff */
[----:B------:R-:W-:-:S04]  /*02c0*/  SEL R4, RZ, 0xffffffff, !P0 ;  /* 0xffffffffff047807 */ /* 0x000fc80004000000 */
[----:B------:R-:W-:-:S13]  /*02d0*/  ISETP.NE.AND P0, PT, R4, RZ, PT ;  /* 0x000000ff0400720c */ /* 0x000fda0003f05270 */
[----:B------:R-:W-:Y:S05]  /*02e0*/  @!P0 BRA `(.L_x_4) ;  /* 0xfffffffc00dc8947 */ /* 0x000fea000383ffff */
.L_x_3:
[C---:B------:R-:W-:Y:S01]  /*02f0*/  VIADD R5, R7.reuse, 0x10 ;  /* 0x0000001007057836 */ /* 0x040fe20000000000 */
[----:B------:R-:W-:Y:S01]  /*0300*/  UMOV UR5, 0x50 ;  /* 0x0000005000057882 */ /* 0x000fe20000000000 */
[----:B------:R-:W-:Y:S01]  /*0310*/  SHF.L.U32 R2, R2, R7, RZ ;  /* 0x0000000702027219 */ /* 0x000fe200000006ff */
[----:B------:R-:W-:Y:S01]  /*0320*/  ULEA UR5, UR6, UR5, 0x18 ;  /* 0x0000000506057291 */ /* 0x000fe2000f8ec0ff */
[----:B------:R-:W-:Y:S01]  /*0330*/  IMAD.SHL.U32 R7, R7, 0x20, RZ ;  /* 0x0000002007077824 */ /* 0x000fe200078e00ff */
[----:B------:R-:W-:-:S04]  /*0340*/  SHF.L.U32 R5, R0, R5, RZ ;  /* 0x0000000500057219 */ /* 0x000fc800000006ff */
[----:B------:R-:W-:-:S05]  /*0350*/  LOP3.LUT R2, R5, R2, RZ, 0xfc, !PT ;  /* 0x0000000205027212 */ /* 0x000fca00078efcff */
[----:B------:R0:W-:Y:S04]  /*0360*/  ATOMS.OR RZ, [UR5], R2 ;  /* 0x00000002ffff798c */ /* 0x0001e8000b000005 */
[----:B------:R0:W-:Y:S01]  /*0370*/  STS [UR4+0x50], R7 ;  /* 0x00005007ff007988 */ /* 0x0001e20008000804 */
[----:B------:R-:W-:Y:S05]  /*0380*/  BRA `(.L_x_2) ;  /* 0x0000000000107947 */ /* 0x000fea0003800000 */
.L_x_1:
[----:B------:R-:W-:Y:S02]  /*0390*/  MOV R0, 0xffffffff ;  /* 0xffffffff00007802 */ /* 0x000fe40000000f00 */
[----:B------:R-:W-:-:S03]  /*03a0*/  MOV R4, 0x3d0 ;  /* 0x000003d000047802 */ /* 0x000fc60000000f00 */
[----:B------:R0:W-:Y:S04]  /*03b0*/  STS [UR4+0x50], R0 ;  /* 0x00005000ff007988 */ /* 0x0001e80008000804 */
[----:B0-----:R-:W-:Y:S05]  /*03c0*/  CALL.REL.NOINC `($__internal_1_$__cuda_sm10x_tcgen05_guardrail_trap_phase_invalid_during_alloc) ;  /* 0x0000001800547944 */ /* 0x001fea0003c00000 */
.L_x_2:
[----:B------:R-:W-:Y:S05]  /*03d0*/  WARPSYNC.ALL ;  /* 0x0000000000007948 */ /* 0x000fea0003800000 */
[----:B------:R-:W-:Y:S01]  /*03e0*/  NOP ;  /* 0x0000000000007918 */ /* 0x000fe20000000000 */
[----:B------:R-:W1:Y:S01]  /*03f0*/  LDCU.64 UR8, c[0x0][0x348] ;  /* 0x00006900ff0877ac */ /* 0x000e620008000a00 */
[----:B------:R-:W-:Y:S02]  /*0400*/  UMOV UR5, 0x1 ;  /* 0x0000000100057882 */ /* 0x000fe40000000000 */
[----:B------:R-:W-:-:S04]  /*0410*/  UIADD3 UR16, UPT, UPT, -UR5, 0x100000, URZ ;  /* 0x0010000005107890 */ /* 0x000fc8000fffe1ff */
[----:B------:R-:W-:Y:S02]  /*0420*/  USHF.L.U32 UR17, UR16, 0xb, URZ ;  /* 0x0000000b10117899 */ /* 0x000fe400080006ff */
[----:B------:R-:W-:Y:S02]  /*0430*/  USHF.L.U32 UR16, UR16, 0x1, URZ ;  /* 0x0000000110107899 */ /* 0x000fe400080006ff */
[----:B-1----:R-:W-:Y:S02]  /*0440*/  UIADD3 UR12, UP1, UPT, UR8, 0x40, URZ ;  /* 0x00000040080c7890 */ /* 0x002fe4000ff3e0ff */
[----:B------:R-:W-:Y:S02]  /*0450*/  UIADD3 UR8, UP0, UPT, UR8, 0x100, URZ ;  /* 0x0000010008087890 */ /* 0x000fe4000ff1e0ff */
[----:B------:R-:W-:Y:S02]  /*0460*/  UIADD3.X UR13, UPT, UPT, URZ, UR9, URZ, UP1, !UPT ;  /* 0x00000009ff0d7290 */ /* 0x000fe40008ffe4ff */
[----:B------:R-:W-:-:S07]  /*0470*/  UIADD3.X UR9, UPT, UPT, URZ, UR9, URZ, UP0, !UPT ;  /* 0x00000009ff097290 */ /* 0x000fce00087fe4ff */
[----:B------:R1:W-:Y:S02]  /*0480*/  UTMACCTL.PF [UR12] ;  /* 0x000000000c0079b9 */ /* 0x0003e40008040000 */
[----:B------:R1:W-:Y:S01]  /*0490*/  UTMACCTL.PF [UR8] ;  /* 0x00000000080079b9 */ /* 0x0003e20008040000 */
[----:B------:R-:W2:Y:S02]  /*04a0*/  FENCE.VIEW.ASYNC.S ;  /* 0x00000000000073c6 */ /* 0x000ea40000000000 */
[----:B--2---:R1:W2:Y:S01]  /*04b0*/  SYNCS.EXCH.64 URZ, [UR4], UR16 ;  /* 0x0000001004ff75b2 */ /* 0x0042a20008000100 */
[----:B------:R1:W3:Y:S01]  /*04c0*/  SYNCS.EXCH.64 URZ, [UR4+0x8], UR16 ;  /* 0x0000081004ff75b2 */ /* 0x0002e20008000100 */
[----:B------:R1:W4:Y:S01]  /*04d0*/  SYNCS.EXCH.64 URZ, [UR4+0x10], UR16 ;  /* 0x0000101004ff75b2 */ /* 0x0003220008000100 */
[----:B------:R1:W5:Y:S01]  /*04e0*/  SYNCS.EXCH.64 URZ, [UR4+0x18], UR16 ;  /* 0x0000181004ff75b2 */ /* 0x0003620008000100 */
[----:B------:R1:W0:Y:S01]  /*04f0*/  SYNCS.EXCH.64 URZ, [UR4+0x20], UR16 ;  /* 0x0000201004ff75b2 */ /* 0x0002220008000100 */
[----:B------:R1:W0:Y:S01]  /*0500*/  SYNCS.EXCH.64 URZ, [UR4+0x28], UR16 ;  /* 0x0000281004ff75b2 */ /* 0x0002220008000100 */
[----:B------:R1:W0:Y:S01]  /*0510*/  SYNCS.EXCH.64 URZ, [UR4+0x30], UR16 ;  /* 0x0000301004ff75b2 */ /* 0x0002220008000100 */
[----:B------:R1:W0:Y:S02]  /*0520*/  SYNCS.EXCH.64 URZ, [UR4+0x38], UR16 ;  /* 0x0000381004ff75b2 */ /* 0x0002240008000100 */
[----:B-1----:R-:W-:Y:S01]  /*0530*/  NOP ;  /* 0x0000000000007918 */ /* 0x002fe20000000000 */
.L_x_0:
[----:B------:R-:W-:Y:S01]  /*0540*/  R2UR UR5, R68 ;  /* 0x00000000440572ca */ /* 0x000fe200000e0000 */
[----:B------:R-:W-:Y:S01]  /*0550*/  NOP ;  /* 0x0000000000007918 */ /* 0x000fe20000000000 */
[----:B------:R-:W-:Y:S01]  /*0560*/  UMOV UR6, 0x1 ;  /* 0x0000000100067882 */ /* 0x000fe20000000000 */
[----:B------:R-:W-:Y:S01]  /*0570*/  UMOV UR8, 0x80 ;  /* 0x0000008000087882 */ /* 0x000fe20000000000 */
[----:B------:R-:W1:Y:S01]  /*0580*/  S2UR UR12, SR_CgaCtaId ;  /* 0x00000000000c79c3 */ /* 0x000e620000008800 */
[----:B------:R-:W-:-:S07]  /*0590*/  LOP3.LUT R6, R3, 0x60, RZ, 0xc0, !PT ;  /* 0x0000006003067812 */ /* 0x000fce00078ec0ff */
[----:B------:R-:W5:Y:S01]  /*05a0*/  S2UR UR16, SR_CTAID.X ;  /* 0x00000000001079c3 */ /* 0x000f620000002500 */
[----:B------:R-:W-:-:S03]  /*05b0*/  UISETP.NE.AND UP0, UPT, UR5, URZ, UPT ;  /* 0x000000ff0500728c */ /* 0x000fc6000bf05270 */
[----:B------:R-:W-:-:S08]  /*05c0*/  UMOV UR5, 0x400 ;  /* 0x0000040000057882 */ /* 0x000fd00000000000 */
[----:B------:R-:W-:-:S04]  /*05d0*/  @!UP0 UIADD3 UR6, UPT, UPT, -UR6, 0x100000, URZ ;  /* 0x0010000006068890 */ /* 0x000fc8000fffe1ff */
[----:B------:R-:W-:Y:S02]  /*05e0*/  @!UP0 USHF.L.U32 UR7, UR6, 0xb, URZ ;  /* 0x0000000b06078899 */ /* 0x000fe400080006ff */
[----:B------:R-:W-:Y:S01]  /*05f0*/  @!UP0 USHF.L.U32 UR6, UR6, 0x1, URZ ;  /* 0x0000000106068899 */ /* 0x000fe200080006ff */
[----:B0-2345:R-:W-:Y:S01]  /*0600*/  BAR.SYNC.DEFER_BLOCKING 0x0 ;  /* 0x0000000000007b1d */ /* 0x03dfe20000010000 */
[----:B------:R-:W-:-:S04]  /*0610*/  @!UP0 UIADD3 UR8, UPT, UPT, -UR8, 0x100000, URZ ;  /* 0x0010000008088890 */ /* 0x000fc8000fffe1ff */
[----:B------:R-:W-:Y:S02]  /*0620*/  @!UP0 USHF.L.U32 UR9, UR8, 0xb, URZ ;  /* 0x0000000b08098899 */ /* 0x000fe400080006ff */
[----:B------:R-:W-:Y:S02]  /*0630*/  @!UP0 USHF.L.U32 UR8, UR8, 0x1, URZ ;  /* 0x0000000108088899 */ /* 0x000fe400080006ff */
[----:B-1----:R-:W-:Y:S01]  /*0640*/  ULEA UR12, UR12, UR5, 0x18 ;  /* 0x000000050c0c7291 */ /* 0x002fe2000f8ec0ff */
[----:B------:R-:W0:Y:S02]  /*0650*/  FENCE.VIEW.ASYNC.S ;  /* 0x00000000000073c6 */ /* 0x000e240000000000 */
[----:B0-----:R-:W0:Y:S07]  /*0660*/  @!UP0 SYNCS.EXCH.64 URZ, [UR4+0x40], UR6 ;  /* 0x0000400604ff85b2 */ /* 0x001e2e0008000100 */
[----:B------:R1:W0:Y:S01]  /*0670*/  @!UP0 SYNCS.EXCH.64 URZ, [UR4+0x48], UR8 ;  /* 0x0000480804ff85b2 */ /* 0x0002220008000100 */
[----:B------:R-:W-:Y:S01]  /*0680*/  NOP ;  /* 0x0000000000007918 */ /* 0x000fe20000000000 */
[----:B-1----:R-:W1:Y:S02]  /*0690*/  LDCU UR4, c[0x0][0x444] ;  /* 0x00008880ff0477ac */ /* 0x002e640008000800 */
[----:B-1----:R-:W-:-:S02]  /*06a0*/  UIADD3 UR5, UPT, UPT, -UR4, URZ, URZ ;  /* 0x000000ff04057290 */ /* 0x002fc4000fffe1ff */
[----:B------:R-:W-:Y:S02]  /*06b0*/  UIADD3 UR7, UPT, UPT, UR4, -0x1, URZ ;  /* 0xffffffff04077890 */ /* 0x000fe4000fffe0ff */
[----:B------:R-:W-:Y:S02]  /*06c0*/  USHF.R.S32.HI UR5, URZ, 0x1f, UR5 ;  /* 0x0000001fff057899 */ /* 0x000fe40008011405 */
[----:B------:R-:W-:Y:S02]  /*06d0*/  USHF.R.S32.HI UR6, URZ, 0x1f, UR7 ;  /* 0x0000001fff067899 */ /* 0x000fe40008011407 */
[----:B------:R-:W-:Y:S02]  /*06e0*/  ULEA.HI UR5, UR5, -UR4, URZ, 0x6 ;  /* 0x8000000405057291 */ /* 0x000fe4000f8f30ff */
[----:B------:R-:W-:Y:S02]  /*06f0*/  UISETP.GT.AND UP1, UPT, UR4, URZ, UPT ;  /* 0x000000ff0400728c */ /* 0x000fe4000bf24270 */
[----:B------:R-:W-:-:S02]  /*0700*/  ULEA.HI UR6, UR6, UR7, URZ, 0x6 ;  /* 0x0000000706067291 */ /* 0x000fc4000f8f30ff */
[----:B------:R-:W-:Y:S02]  /*0710*/  USHF.R.S32.HI UR5, URZ, 0x6, UR5 ;  /* 0x00000006ff057899 */ /* 0x000fe40008011405 */
[----:B------:R-:W-:Y:S02]  /*0720*/  ULEA.HI.SX32 UR19, UR6, 0x1, 0x1a ;  /* 0x0000000106137891 */ /* 0x000fe4000f8fd2ff */
[----:B------:R-:W-:-:S07]  /*0730*/  UIADD3 UR5, UPT, UPT, -UR5, URZ, URZ ;  /* 0x000000ff05057290 */ /* 0x000fce000fffe1ff */
[----:B------:R-:W-:Y:S01]  /*0740*/  @!UP1 UMOV UR19, UR5 ;  /* 0x0000000500139c82 */ /* 0x000fe20008000000 */
[----:B0-----:R-:W-:Y:S08]  /*0750*/  BAR.SYNC.DEFER_BLOCKING 0x0 ;  /* 0x0000000000007b1d */ /* 0x001ff00000010000 */
[----:B------:R-:W-:Y:S06]  /*0760*/  BAR.SYNC.DEFER_BLOCKING 0x1, 0x80 ;  /* 0x0042000000007b1d */ /* 0x000fec0000010000 */
[----:B------:R-:W0:Y:S02]  /*0770*/  LDS R0, [UR12+0x50] ;  /* 0x0000500cff007984 */ /* 0x000e240008000800 */
[----:B0-----:R-:W-:Y:S01]  /*0780*/  R2UR UR20, R0 ;  /* 0x00000000001472ca */ /* 0x001fe200000e0000 */
[----:B------:R-:W-:Y:S01]  /*0790*/  IMAD.U32 R0, R3, 0x10000, RZ ;  /* 0x0001000003007824 */ /* 0x000fe200078e00ff */
[----:B------:R-:W-:-:S13]  /*07a0*/  BRA.U UP0, `(.L_x_5) ;  /* 0x0000000500947547 */ /* 0x000fda000b800000 */
[----:B------:R-:W-:Y:S01]  /*07b0*/  HFMA2 R2, -RZ, RZ, -0.0 , 0 ;  /* 0x80000000ff027431 */ /* 0x000fe200000001ff */
[----:B------:R-:W-:Y:S02]  /*07c0*/  USHF.L.U32 UR7, UR16, 0x7, URZ ;  /* 0x0000000710077899 */ /* 0x000fe400080006ff */
[----:B------:R-:W-:Y:S01]  /*07d0*/  UISETP.GE.AND UP0, UPT, UR19, 0x1, UPT ;  /* 0x000000011300788c */ /* 0x000fe2000bf06270 */
[----:B------:R-:W0:Y:S02]  /*07e0*/  SYNCS.PHASECHK.TRANS64.TRYWAIT P0, [UR12+0x48], R2 ;  /* 0x00004802ff0075a7 */ /* 0x000e24000800110c */
[----:B0-----:R-:W-:Y:S08]  /*07f0*/  @!P0 BRA `(.L_x_6) ;  /* 0x0000001000cc8947 */ /* 0x001ff00003800000 */
.L_x_17:
[----:B------:R-:W-:Y:S05]  /*0800*/  BRA.U !UP0, `(.L_x_7) ;  /* 0x0000000508547547 */ /* 0x000fea000b800000 */
[----:B------:R-:W1:Y:S01]  /*0810*/  LDCU.64 UR4, c[0x0][0x348] ;  /* 0x00006900ff0477ac */ /* 0x000e620008000a00 */
[----:B0-----:R-:W-:Y:S01]  /*0820*/  HFMA2 R5, -RZ, RZ, 0, 5.9604644775390625e-08 ;  /* 0x00000001ff057431 */ /* 0x001fe200000001ff */
[----:B------:R-:W-:Y:S01]  /*0830*/  MOV R4, RZ ;  /* 0x000000ff00047202 */ /* 0x000fe20000000f00 */
[----:B------:R-:W-:Y:S01]  /*0840*/  UMOV UR32, 0x8402010 ;  /* 0x0840201000207882 */ /* 0x000fe20000000000 */
[----:B------:R-:W-:Y:S02]  /*0850*/  UIADD3 UR15, UPT, UPT, UR21, 0x10000, URZ ;  /* 0x00010000150f7890 */ /* 0x000fe4000fffe0ff */
[----:B------:R-:W-:Y:S02]  /*0860*/  USEL UR33, URZ, 0x4000, UP3 ;  /* 0x00004000ff217887 */ /* 0x000fe40009800000 */
[----:B------:R-:W-:Y:S02]  /*0870*/  USEL UR32, UR32, 0x8400010, !UP2 ;  /* 0x0840001020207887 */ /* 0x000fe4000d000000 */
[----:B------:R-:W-:-:S02]  /*0880*/  USHF.R.U32.HI UR14, URZ, 0x4, UR14 ;  /* 0x00000004ff0e7899 */ /* 0x000fc4000801160e */
[----:B------:R-:W-:Y:S02]  /*0890*/  USHF.R.U32.HI UR15, URZ, 0x4, UR15 ;  /* 0x00000004ff0f7899 */ /* 0x000fe4000801160f */
[----:B------:R-:W-:Y:S02]  /*08a0*/  UIADD3 UR33, UPT, UPT, UR33, UR32, URZ ;  /* 0x0000002021217290 */ /* 0x000fe4000fffe0ff */
[----:B------:R-:W-:Y:S02]  /*08b0*/  ULOP3.LUT UR14, UR14, 0x3fc8, URZ, 0xc0, !UPT ;  /* 0x00003fc80e0e7892 */ /* 0x000fe4000f8ec0ff */
[----:B-1----:R-:W-:Y:S02]  /*08c0*/  UIADD3 UR30, UP1, UPT, UR4, 0x40, URZ ;  /* 0x00000040041e7890 */ /* 0x002fe4000ff3e0ff */
[----:B------:R-:W-:Y:S02]  /*08d0*/  UIADD3 UR28, UP0, UPT, UR4, 0x100, URZ ;  /* 0x00000100041c7890 */ /* 0x000fe4000ff1e0ff */
[----:B------:R-:W-:-:S02]  /*08e0*/  ULOP3.LUT UR15, UR15, 0x3fc8, URZ, 0xc0, !UPT ;  /* 0x00003fc80f0f7892 */ /* 0x000fc4000f8ec0ff */
[----:B------:R-:W-:Y:S02]  /*08f0*/  UIADD3 UR19, UPT, UPT, -UR19, URZ, URZ ;  /* 0x000000ff13137290 */ /* 0x000fe4000fffe1ff */
[----:B------:R-:W-:Y:S02]  /*0900*/  USHF.L.U32 UR11, UR11, 0x8, URZ ;  /* 0x000000080b0b7899 */ /* 0x000fe400080006ff */
[----:B------:R-:W-:Y:S02]  /*0910*/  ULOP3.LUT UR14, UR14, 0x10000, URZ, 0xfc, !UPT ;  /* 0x000100000e0e7892 */ /* 0x000fe4000f8efcff */
[----:B------:R-:W-:Y:S02]  /*0920*/  UIADD3.X UR31, UPT, UPT, URZ, UR5, URZ, UP1, !UPT ;  /* 0x00000005ff1f7290 */ /* 0x000fe40008ffe4ff */
[----:B------:R-:W-:Y:S02]  /*0930*/  UIADD3.X UR29, UPT, UPT, URZ, UR5, URZ, UP0, !UPT ;  /* 0x00000005ff1d7290 */ /* 0x000fe400087fe4ff */
[----:B------:R-:W-:Y:S01]  /*0940*/  ULOP3.LUT UR15, UR15, 0x10000, URZ, 0xfc, !UPT ;  /* 0x000100000f0f7892 */ /* 0x000fe2000f8efcff */
[----:B------:R-:W-:Y:S01]  /*0950*/  UMOV UR18, URZ ;  /* 0x000000ff00127c82 */ /* 0x000fe20008000000 */
[----:B------:R-:W-:Y:S01]  /*0960*/  UMOV UR17, URZ ;  /* 0x000000ff00117c82 */ /* 0x000fe20008000000 */
[----:B------:R-:W-:Y:S01]  /*0970*/  UMOV UR6, URZ ;  /* 0x000000ff00067c82 */ /* 0x000fe20008000000 */
[----:B------:R-:W-:Y:S01]  /*0980*/  UMOV UR32, URZ ;  /* 0x000000ff00207c82 */ /* 0x000fe20008000000 */
[----:B------:R-:W-:Y:S01]  /*0990*/  UMOV UR26, URZ ;  /* 0x000000ff001a7c82 */ /* 0x000fe20008000000 */
[----:B------:R-:W-:Y:S01]  /*09a0*/  UMOV UR27, UR33 ;  /* 0x00000021001b7c82 */ /* 0x000fe20008000000 */
[----:B------:R-:W-:Y:S01]  /*09b0*/  UMOV UR24, URZ ;  /* 0x000000ff00187c82 */ /* 0x000fe20008000000 */
[----:B------:R-:W-:Y:S01]  /*09c0*/  UMOV UR25, UR33 ;  /* 0x0000002100197c82 */ /* 0x000fe20008000000 */
[----:B------:R-:W-:Y:S01]  /*09d0*/  UMOV UR22, URZ ;  /* 0x000000ff00167c82 */ /* 0x000fe20008000000 */
[----:B------:R-:W-:-:S05]  /*09e0*/  UMOV UR23, UR33 ;  /* 0x0000002100177c82 */ /* 0x000fca0008000000 */
.L_x_10:
[----:B------:R-:W-:Y:S01]  /*09f0*/  ULEA UR5, UR17, UR12, 0x3 ;  /* 0x0000000c11057291 */ /* 0x000fe2000f8e18ff */
[----:B0-----:R-:W-:Y:S08]  /*0a00*/  SHF.L.U32 R9, R5, 0x1f, RZ ;  /* 0x0000001f05097819 */ /* 0x001ff000000006ff */
[----:B------:R-:W0:Y:S02]  /*0a10*/  SYNCS.PHASECHK.TRANS64.TRYWAIT P0, [UR5+0x20], R9 ;  /* 0x00002009ff0075a7 */ /* 0x000e240008001105 */
[----:B0-2---:R-:W-:Y:S05]  /*0a20*/  @!P0 BRA `(.L_x_8) ;  /* 0x0000001000608947 */ /* 0x005fea0003800000 */
.L_x_19:
[----:B------:R-:W-:Y:S02]  /*0a30*/  ELECT P0, URZ, PT ;  /* 0x0000000000ff782f */ /* 0x000fe40003800000 */
[----:B0-----:R-:W-:Y:S01]  /*0a40*/  SHF.L.U32 R9, R4, 0x1f, RZ ;  /* 0x0000001f04097819 */ /* 0x001fe200000006ff */
[----:B------:R-:W-:Y:S02]  /*0a50*/  ULEA UR4, UR17, UR21, 0xe ;  /* 0x0000001511047291 */ /* 0x000fe4000f8e70ff */
[----:B------:R-:W-:Y:S01]  /*0a60*/  ULEA UR13, UR17, UR21, 0xf ;  /* 0x00000015110d7291 */ /* 0x000fe2000f8e78ff */
[----:B------:R-:W-:Y:S01]  /*0a70*/  UMOV UR10, UR6 ;  /* 0x00000006000a7c82 */ /* 0x000fe20008000000 */
[----:B------:R-:W-:Y:S02]  /*0a80*/  UMOV UR9, UR5 ;  /* 0x0000000500097c82 */ /* 0x000fe40008000000 */
[----:B------:R-:W-:Y:S02]  /*0a90*/  UIADD3 UR8, UPT, UPT, UR13, 0x10000, URZ ;  /* 0x000100000d087890 */ /* 0x000fe4000fffe0ff */
[----:B------:R-:W-:Y:S02]  /*0aa0*/  ULEA UR13, UR18, UR12, 0x3 ;  /* 0x0000000c120d7291 */ /* 0x000fe4000f8e18ff */
[----:B------:R-:W-:Y:S04]  /*0ab0*/  @P0 IMAD.MOV.U32 R2, RZ, RZ, 0xc000 ;  /* 0x0000c000ff020424 */ /* 0x000fe800078e00ff */
[----:B------:R0:W-:Y:S01]  /*0ac0*/  @P0 SYNCS.ARRIVE.TRANS64 RZ, [UR5], R2 ;  /* 0x00000002ffff09a7 */ /* 0x0001e20008000005 */
[----:B------:R0:W-:Y:S01]  /*0ad0*/  UTMALDG.2D [UR4], [UR30], desc[URZ] ;  /* 0x0000ff041e0075b4 */ /* 0x0001e20008009000 */
[----:B------:R0:W-:Y:S01]  /*0ae0*/  UTMALDG.2D [UR8], [UR28], desc[URZ] ;  /* 0x0000ff081c0075b4 */ /* 0x0001e20008009000 */
[----:B------:R-:W1:Y:S02]  /*0af0*/  SYNCS.PHASECHK.TRANS64.TRYWAIT P0, [UR13], R9 ;  /* 0x00000009ff0075a7 */ /* 0x000e64000800110d */
[----:B01----:R-:W-:Y:S05]  /*0b00*/  @!P0 BRA `(.L_x_9) ;  /* 0x0000001000448947 */ /* 0x003fea0003800000 */
.L_x_21:
[----:B------:R-:W-:Y:S02]  /*0b10*/  ULEA UR8, UR18, UR15, 0xb ;  /* 0x0000000f12087291 */ /* 0x000fe4000f8e58ff */
[----:B------:R-:W-:Y:S02]  /*0b20*/  ULEA UR4, UR18, UR14, 0xa ;  /* 0x0000000e12047291 */ /* 0x000fe4000f8e50ff */
[----:B------:R-:W-:Y:S02]  /*0b30*/  UIADD3 UR44, UPT, UPT, UR8, 0x2, URZ ;  /* 0x00000002082c7890 */ /* 0x000fe4000fffe0ff */
        /* <DEDUP_REMOVED lines=9> */
[----:B------:R-:W-:Y:S02]  /*0bd0*/  UISETP.NE.AND UP0, UPT, UR19, URZ, UPT ;  /* 0x000000ff1300728c */ /* 0x000fe4000bf05270 */
[----:B------:R-:W-:Y:S02]  /*0be0*/  UISETP.NE.AND UP1, UPT, UR17, 0x4, UPT ;  /* 0x000000041100788c */ /* 0x000fe4000bf25270 */
[----:B------:R-:W-:Y:S02]  /*0bf0*/  UISETP.NE.AND UP2, UPT, UR18, 0x4, UPT ;  /* 0x000000041200788c */ /* 0x000fe4000bf45270 */
[----:B------:R-:W-:Y:S02]  /*0c00*/  UIADD3 UR6, UPT, UPT, UR6, 0x40, URZ ;  /* 0x0000004006067890 */ /* 0x000fe4000fffe0ff */
[----:B------:R-:W-:Y:S02]  /*0c10*/  USEL UR17, UR17, URZ, UP1 ;  /* 0x000000ff11117287 */ /* 0x000fe40008800000 */
[----:B------:R-:W-:Y:S01]  /*0c20*/  USEL UR18, UR18, URZ, UP2 ;  /* 0x000000ff12127287 */ /* 0x000fe20009000000 */
[----:B------:R-:W-:Y:S01]  /*0c30*/  UMOV UR9, 0x40004040 ;  /* 0x4000404000097882 */ /* 0x000fe20000000000 */
[----:B------:R-:W-:Y:S01]  /*0c40*/  UMOV UR5, 0x40004040 ;  /* 0x4000404000057882 */ /* 0x000fe20000000000 */
[----:B------:R-:W-:Y:S01]  /*0c50*/  UMOV UR45, 0x40004040 ;  /* 0x40004040002d7882 */ /* 0x000fe20000000000 */
[----:B------:R1:W-:Y:S01]  /*0c60*/  UTCHMMA gdesc[UR4], gdesc[UR8], tmem[UR20], tmem[UR32], idesc[UR33], UP4 ;  /* 0x00ff2008040075ea */ /* 0x0003e2000a000014 */
[----:B------:R-:W-:Y:S01]  /*0c70*/  UPLOP3.LUT UP4, UPT, UPT, UPT, UPT, 0x80, 0x8 ;  /* 0x000000000008789c */ /* 0x000fe20003f8f070 */
[----:B------:R-:W-:Y:S01]  /*0c80*/  UMOV UR43, 0x40004040 ;  /* 0x40004040002b7882 */ /* 0x000fe20000000000 */
[----:B------:R-:W-:Y:S01]  /*0c90*/  UMOV UR41, 0x40004040 ;  /* 0x4000404000297882 */ /* 0x000fe20000000000 */
[----:B------:R2:W-:Y:S01]  /*0ca0*/  UTCHMMA gdesc[UR42], gdesc[UR44], tmem[UR20], tmem[UR26], idesc[UR27], UPT ;  /* 0x00ff1a2c2a0075ea */ /* 0x0005e2000b800014 */
[----:B------:R-:W-:Y:S01]  /*0cb0*/  UMOV UR39, 0x40004040 ;  /* 0x4000404000277882 */ /* 0x000fe20000000000 */
[----:B------:R-:W-:Y:S01]  /*0cc0*/  UMOV UR37, 0x40004040 ;  /* 0x4000404000257882 */ /* 0x000fe20000000000 */
[----:B------:R2:W-:Y:S01]  /*0cd0*/  UTCHMMA gdesc[UR38], gdesc[UR40], tmem[UR20], tmem[UR24], idesc[UR25], UPT ;  /* 0x00ff1828260075ea */ /* 0x0005e2000b800014 */
[----:B------:R-:W-:Y:S02]  /*0ce0*/  UMOV UR35, 0x40004040 ;  /* 0x4000404000237882 */ /* 0x000fe40000000000 */
[----:B------:R2:W-:Y:S01]  /*0cf0*/  UTCHMMA gdesc[UR34], gdesc[UR36], tmem[UR20], tmem[UR22], idesc[UR23], UPT ;  /* 0x00ff1624220075ea */ /* 0x0005e2000b800014 */
[----:B------:R2:W-:Y:S01]  /*0d00*/  UTCBAR [UR13], URZ ;  /* 0x000000ff0d0073e9 */ /* 0x0005e200080000ff */
[----:B-1----:R-:W-:Y:S02]  /*0d10*/  USEL UR5, URZ, 0x1, UP1 ;  /* 0x00000001ff057887 */ /* 0x002fe40008800000 */
[----:B------:R-:W-:Y:S04]  /*0d20*/  USEL UR4, URZ, 0x1, UP2 ;  /* 0x00000001ff047887 */ /* 0x000fe80009000000 */
[----:B------:R-:W-:Y:S02]  /*0d30*/  LOP3.LUT R5, R5, UR5, RZ, 0x3c, !PT ;  /* 0x0000000505057c12 */ /* 0x000fe4000f8e3cff */
[----:B------:R-:W-:Y:S01]  /*0d40*/  LOP3.LUT R4, R4, UR4, RZ, 0x3c, !PT ;  /* 0x0000000404047c12 */ /* 0x000fe2000f8e3cff */
[----:B------:R-:W-:Y:S06]  /*0d50*/  BRA.U UP0, `(.L_x_10) ;  /* 0xfffffffd00247547 */ /* 0x000fec000b83ffff */
.L_x_7:
[----:B------:R-:W1:Y:S01]  /*0d60*/  S2UR UR4, SR_CgaCtaId ;  /* 0x00000000000479c3 */ /* 0x000e620000008800 */
[----:B------:R-:W-:Y:S01]  /*0d70*/  UIADD3 UR6, UPT, UPT, UR12, 0x40, URZ ;  /* 0x000000400c067890 */ /* 0x000fe2000fffe0ff */
[----:B0-----:R-:W-:Y:S01]  /*0d80*/  HFMA2 R2, -RZ, RZ, 0, 5.9604644775390625e-08 ;  /* 0x00000001ff027431 */ /* 0x001fe200000001ff */
[----:B------:R-:W-:-:S05]  /*0d90*/  ELECT P0, URZ, PT ;  /* 0x0000000000ff782f */ /* 0x000fca0003800000 */
[----:B------:R-:W-:Y:S02]  /*0da0*/  UVIRTCOUNT.DEALLOC.SMPOOL 0x80 ;  /* 0x000000800000784c */ /* 0x000fe40000000000 */
[----:B------:R0:W-:Y:S01]  /*0db0*/  UTCBAR [UR6], URZ ;  /* 0x000000ff060073e9 */ /* 0x0001e200080000ff */
[----:B------:R-:W-:Y:S02]  /*0dc0*/  UMOV UR5, 0x40 ;  /* 0x0000004000057882 */ /* 0x000fe40000000000 */
[----:B-1----:R-:W-:-:S09]  /*0dd0*/  ULEA UR4, UR4, UR5, 0x18 ;  /* 0x0000000504047291 */ /* 0x002fd2000f8ec0ff */
[----:B------:R0:W-:Y:S01]  /*0de0*/  @P0 STS.U8 [UR4], R2 ;  /* 0x00000002ff000988 */ /* 0x0001e20008000004 */
[----:B------:R-:W-:Y:S02]  /*0df0*/  NOP ;  /* 0x0000000000007918 */ /* 0x000fe40000000000 */
.L_x_5:
[----:B------:R-:W1:Y:S01]  /*0e00*/  SYNCS.PHASECHK.TRANS64.TRYWAIT P2, [UR12+0x40], RZ ;  /* 0x000040ffff0075a7 */ /* 0x000e62000804110c */
[----:B0-----:R-:W0:Y:S01]  /*0e10*/  S2R R2, SR_CTAID.X ;  /* 0x0000000000027919 */ /* 0x001e220000002500 */
[----:B------:R-:W-:Y:S01]  /*0e20*/  USHF.L.U32 UR16, UR16, 0x7, URZ ;  /* 0x0000000710107899 */ /* 0x000fe200080006ff */
[----:B------:R-:W-:Y:S01]  /*0e30*/  LOP3.LUT R0, R0, 0x600000, RZ, 0xc0, !PT ;  /* 0x0060000000007812 */ /* 0x000fe200078ec0ff */
[----:B------:R-:W3:Y:S04]  /*0e40*/  LDCU.64 UR4, c[0x0][0x518] ;  /* 0x0000a300ff0477ac */ /* 0x000ee80008000a00 */
[----:B------:R-:W-:Y:S01]  /*0e50*/  IMAD.U32 R4, RZ, RZ, UR16 ;  /* 0x00000010ff047e24 */ /* 0x000fe2000f8e00ff */
[----:B------:R-:W4:Y:S04]  /*0e60*/  LDCU.64 UR6, c[0x0][0x358] ;  /* 0x00006b00ff0677ac */ /* 0x000f280008000a00 */
[----:B------:R-:W-:-:S02]  /*0e70*/  LOP3.LUT R5, R4, 0x1f, R3, 0xf8, !PT ;  /* 0x0000001f04057812 */ /* 0x000fc400078ef803 */
[----:B------:R-:W5:Y:S02]  /*0e80*/  S2R R3, SR_CTAID.Y ;  /* 0x0000000000037919 */ /* 0x000f640000002600 */
[----:B------:R-:W-:-:S05]  /*0e90*/  IADD3 R6, P0, PT, R6, R5, RZ ;  /* 0x0000000506067210 */ /* 0x000fca0007f1e0ff */
[----:B---3--:R-:W-:Y:S01]  /*0ea0*/  IMAD.WIDE.U32 R8, R6, UR4, RZ ;  /* 0x0000000406087c25 */ /* 0x008fe2000f8e00ff */
[----:B0-----:R-:W-:Y:S02]  /*0eb0*/  LEA.HI.X R2, R2, RZ, RZ, 0x7, P0 ;  /* 0x000000ff02027211 */ /* 0x001fe400000f3cff */
[----:B------:R-:W-:-:S03]  /*0ec0*/  IADD3 R4, P0, PT, R8, R8, RZ ;  /* 0x0000000808047210 */ /* 0x000fc60007f1e0ff */
[----:B------:R-:W-:-:S04]  /*0ed0*/  IMAD R5, R2, UR4, RZ ;  /* 0x0000000402057c24 */ /* 0x000fc8000f8e02ff */
[----:B------:R-:W-:Y:S01]  /*0ee0*/  IMAD R5, R6, UR5, R5 ;  /* 0x0000000506057c24 */ /* 0x000fe2000f8e0205 */
[----:B------:R-:W0:Y:S03]  /*0ef0*/  LDCU.64 UR4, c[0x0][0x508] ;  /* 0x0000a100ff0477ac */ /* 0x000e260008000a00 */
[----:B------:R-:W-:-:S04]  /*0f00*/  IMAD.IADD R5, R9, 0x1, R5 ;  /* 0x0000000109057824 */ /* 0x000fc800078e0205 */
[----:B------:R-:W-:Y:S02]  /*0f10*/  IMAD.X R5, R5, 0x1, R5, P0 ;  /* 0x0000000105057824 */ /* 0x000fe400000e0605 */
[----:B-----5:R-:W-:-:S03]  /*0f20*/  IMAD.WIDE.U32 R4, R3, 0x200, R4 ;  /* 0x0000020003047825 */ /* 0x020fc600078e0004 */
[----:B0-----:R-:W-:-:S04]  /*0f30*/  IADD3 R2, P1, PT, R4, UR4, RZ ;  /* 0x0000000404027c10 */ /* 0x001fc8000ff3e0ff */
[----:B------:R-:W-:Y:S01]  /*0f40*/  IADD3 R2, P0, PT, R2, 0x40, RZ ;  /* 0x0000004002027810 */ /* 0x000fe20007f1e0ff */
[----:B-1--4-:R-:W-:-:S12]  /*0f50*/  @!P2 BRA `(.L_x_11) ;  /* 0x0000000c004ca947 */ /* 0x012fd80003800000 */
.L_x_23:
[----:B------:R-:W-:Y:S02]  /*0f60*/  IADD3 R0, PT, PT, R0, UR20, RZ ;  /* 0x0000001400007c10 */ /* 0x000fe4000fffe0ff */
[----:B0-----:R-:W-:Y:S01]  /*0f70*/  IADD3.X R3, PT, PT, RZ, UR5, R5, P0, P1 ;  /* 0x00000005ff037c10 */ /* 0x001fe200087e2405 */
[----:B------:R-:W-:-:S06]  /*0f80*/  UMOV UR5, URZ ;  /* 0x000000ff00057c82 */ /* 0x000fcc0008000000 */
.L_x_12:
[C---:B------:R-:W-:Y:S01]  /*0f90*/  R2UR UR4, R0.reuse ;  /* 0x00000000000472ca */ /* 0x040fe200000e0000 */
[----:B------:R-:W-:Y:S01]  /*0fa0*/  IMAD.MOV.U32 R70, RZ, RZ, R2 ;  /* 0x000000ffff467224 */ /* 0x000fe200078e0002 */
[----:B------:R-:W-:Y:S01]  /*0fb0*/  UIADD3 UR5, UPT, UPT, UR5, 0x1, URZ ;  /* 0x0000000105057890 */ /* 0x000fe2000fffe0ff */
[----:B------:R-:W-:Y:S02]  /*0fc0*/  IMAD.MOV.U32 R71, RZ, RZ, R3 ;  /* 0x000000ffff477224 */ /* 0x000fe400078e0003 */
[----:B------:R-:W-:Y:S01]  /*0fd0*/  VIADD R0, R0, 0x40 ;  /* 0x0000004000007836 */ /* 0x000fe20000000000 */
[----:B------:R-:W-:-:S07]  /*0fe0*/  UISETP.NE.AND UP0, UPT, UR5, 0x4, UPT ;  /* 0x000000040500788c */ /* 0x000fce000bf05270 */
[----:B------:R-:W0:Y:S02]  /*0ff0*/  LDTM.x64 R4, tmem[UR4] ;  /* 0x00000004000479ee */ /* 0x000e240008340000 */
[----:B0-----:R-:W-:Y:S02]  /*1000*/  F2FP.F16.F32.PACK_AB R4, R4, R5 ;  /* 0x000000050404723e */ /* 0x001fe400000000ff */
[----:B------:R-:W-:Y:S02]  /*1010*/  F2FP.F16.F32.PACK_AB R8, R8, R9 ;  /* 0x000000090808723e */ /* 0x000fe400000000ff */
[----:B------:R-:W-:Y:S01]  /*1020*/  PRMT R5, R4, 0x7632, R5 ;  /* 0x0000763204057816 */ /* 0x000fe20000000005 */
[----:B------:R0:W-:Y:S01]  /*1030*/  STG.E.U16 desc[UR6][R70.64+-0x3e], R4 ;  /* 0xffffc20446007986 */ /* 0x0001e2000c101506 */
[----:B------:R-:W-:Y:S02]  /*1040*/  F2FP.F16.F32.PACK_AB R14, R14, R15 ;  /* 0x0000000f0e0e723e */ /* 0x000fe400000000ff */
[----:B------:R-:W-:Y:S01]  /*1050*/  F2FP.F16.F32.PACK_AB R16, R16, R17 ;  /* 0x000000111010723e */ /* 0x000fe200000000ff */
[----:B------:R1:W-:Y:S01]  /*1060*/  STG.E.U16 desc[UR6][R70.64+-0x40], R5 ;  /* 0xffffc00546007986 */ /* 0x0003e2000c101506 */
[----:B------:R-:W-:-:S02]  /*1070*/  F2FP.F16.F32.PACK_AB R34, R34, R35 ;  /* 0x000000232222723e */ /* 0x000fc400000000ff */
[----:B------:R-:W-:Y:S01]  /*1080*/  PRMT R35, R8, 0x7632, R35 ;  /* 0x0000763208237816 */ /* 0x000fe20000000023 */
[----:B------:R-:W-:Y:S01]  /*1090*/  STG.E.U16 desc[UR6][R70.64+-0x36], R8 ;  /* 0xffffca0846007986 */ /* 0x000fe2000c101506 */
[----:B------:R-:W-:Y:S02]  /*10a0*/  F2FP.F16.F32.PACK_AB R18, R18, R19 ;  /* 0x000000131212723e */ /* 0x000fe400000000ff */
[----:B------:R-:W-:Y:S01]  /*10b0*/  F2FP.F16.F32.PACK_AB R24, R24, R25 ;  /* 0x000000191818723e */ /* 0x000fe200000000ff */
[----:B------:R3:W-:Y:S01]  /*10c0*/  STG.E.U16 desc[UR6][R70.64+-0x38], R35 ;  /* 0xffffc82346007986 */ /* 0x0007e2000c101506 */
[----:B------:R-:W-:Y:S02]  /*10d0*/  F2FP.F16.F32.PACK_AB R26, R26, R27 ;  /* 0x0000001b1a1a723e */ /* 0x000fe400000000ff */
[----:B------:R-:W-:Y:S01]  /*10e0*/  F2FP.F16.F32.PACK_AB R28, R28, R29 ;  /* 0x0000001d1c1c723e */ /* 0x000fe200000000ff */
[----:B------:R-:W-:Y:S01]  /*10f0*/  STG.E.U16 desc[UR6][R70.64+-0x2a], R14 ;  /* 0xffffd60e46007986 */ /* 0x000fe2000c101506 */
[----:B------:R-:W-:-:S02]  /*1100*/  F2FP.F16.F32.PACK_AB R36, R36, R37 ;  /* 0x000000252424723e */ /* 0x000fc400000000ff */
[----:B------:R-:W-:Y:S01]  /*1110*/  F2FP.F16.F32.PACK_AB R10, R10, R11 ;  /* 0x0000000b0a0a723e */ /* 0x000fe200000000ff */
[----:B------:R-:W-:Y:S01]  /*1120*/  STG.E.U16 desc[UR6][R70.64+-0x26], R16 ;  /* 0xffffda1046007986 */ /* 0x000fe2000c101506 */
[----:B------:R-:W-:Y:S02]  /*1130*/  F2FP.F16.F32.PACK_AB R38, R38, R39 ;  /* 0x000000272626723e */ /* 0x000fe400000000ff */
[----:B------:R-:W-:Y:S01]  /*1140*/  F2FP.F16.F32.PACK_AB R44, R44, R45 ;  /* 0x0000002d2c2c723e */ /* 0x000fe200000000ff */
[----:B------:R-:W-:Y:S01]  /*1150*/  STG.E.U16 desc[UR6][R70.64+-0x32], R10 ;  /* 0xffffce0a46007986 */ /* 0x000fe2000c101506 */
[----:B------:R-:W-:Y:S02]  /*1160*/  F2FP.F16.F32.PACK_AB R46, R46, R47 ;  /* 0x0000002f2e2e723e */ /* 0x000fe400000000ff */
[----:B0-----:R-:W-:Y:S01]  /*1170*/  PRMT R4, R14, 0x7632, R4 ;  /* 0x000076320e047816 */ /* 0x001fe20000000004 */
[----:B------:R-:W-:Y:S01]  /*1180*/  STG.E.U16 desc[UR6][R70.64+-0x22], R18 ;  /* 0xffffde1246007986 */ /* 0x000fe2000c101506 */
[----:B------:R-:W-:-:S02]  /*1190*/  PRMT R2, R10, 0x7632, R2 ;  /* 0x000076320a027816 */ /* 0x000fc40000000002 */
[----:B-1----:R-:W-:Y:S01]  /*11a0*/  PRMT R5, R16, 0x7632, R5 ;  /* 0x0000763210057816 */ /* 0x002fe20000000005 */
[----:B------:R0:W-:Y:S01]  /*11b0*/  STG.E.U16 desc[UR6][R70.64+-0x2c], R4 ;  /* 0xffffd40446007986 */ /* 0x0001e2000c101506 */
[----:B------:R-:W-:Y:S02]  /*11c0*/  F2FP.F16.F32.PACK_AB R12, R12, R13 ;  /* 0x0000000d0c0c723e */ /* 0x000fe400000000ff */
[----:B------:R-:W-:Y:S01]  /*11d0*/  F2FP.F16.F32.PACK_AB R20, R20, R21 ;  /* 0x000000151414723e */ /* 0x000fe200000000ff */
[----:B------:R1:W-:Y:S01]  /*11e0*/  STG.E.U16 desc[UR6][R70.64+-0x28], R5 ;  /* 0xffffd80546007986 */ /* 0x0003e2000c101506 */
[----:B------:R-:W-:Y:S02]  /*11f0*/  PRMT R3, R12, 0x7632, R3 ;  /* 0x000076320c037816 */ /* 0x000fe40000000003 */
[----:B---3--:R-:W-:Y:S01]  /*1200*/  PRMT R35, R18, 0x7632, R35 ;  /* 0x0000763212237816 */ /* 0x008fe20000000023 */
[----:B------:R3:W-:Y:S01]  /*1210*/  STG.E.U16 desc[UR6][R70.64+-0x34], R2 ;  /* 0xffffcc0246007986 */ /* 0x0007e2000c101506 */
[----:B------:R-:W-:-:S02]  /*1220*/  F2FP.F16.F32.PACK_AB R48, R48, R49 ;  /* 0x000000313030723e */ /* 0x000fc400000000ff */
[----:B------:R-:W-:Y:S01]  /*1230*/  F2FP.F16.F32.PACK_AB R54, R54, R55 ;  /* 0x000000373636723e */ /* 0x000fe200000000ff */
[----:B------:R4:W-:Y:S01]  /*1240*/  STG.E.U16 desc[UR6][R70.64+-0x24], R35 ;  /* 0xffffdc2346007986 */ /* 0x0009e2000c101506 */
        /* <DEDUP_REMOVED lines=10> */
[----:B0-----:R-:W-:Y:S01]  /*12f0*/  PRMT R4, R24, 0x7632, R4 ;  /* 0x0000763218047816 */ /* 0x001fe20000000004 */
[----:B------:R-:W-:Y:S01]  /*1300*/  STG.E.U16 desc[UR6][R70.64+-0x1e], R20 ;  /* 0xffffe21446007986 */ /* 0x000fe2000c101506 */
[----:B------:R-:W-:Y:S02]  /*1310*/  F2FP.F16.F32.PACK_AB R32, R32, R33 ;  /* 0x000000212020723e */ /* 0x000fe400000000ff */
[----:B-1----:R-:W-:Y:S01]  /*1320*/  PRMT R5, R26, 0x7632, R5 ;  /* 0x000076321a057816 */ /* 0x002fe20000000005 */
[----:B------:R0:W-:Y:S01]  /*1330*/  STG.E.U16 desc[UR6][R70.64+-0x18], R4 ;  /* 0xffffe80446007986 */ /* 0x0001e2000c101506 */
[----:B------:R-:W-:-:S02]  /*1340*/  F2FP.F16.F32.PACK_AB R40, R40, R41 ;  /* 0x000000292828723e */ /* 0x000fc400000000ff */
[----:B---3--:R-:W-:Y:S01]  /*1350*/  PRMT R2, R20, 0x7632, R2 ;  /* 0x0000763214027816 */ /* 0x008fe20000000002 */
[----:B------:R1:W-:Y:S01]  /*1360*/  STG.E.U16 desc[UR6][R70.64+-0x14], R5 ;  /* 0xffffec0546007986 */ /* 0x0003e2000c101506 */
[----:B------:R-:W-:Y:S02]  /*1370*/  F2FP.F16.F32.PACK_AB R42, R42, R43 ;  /* 0x0000002b2a2a723e */ /* 0x000fe400000000ff */
[----:B----4-:R-:W-:Y:S01]  /*1380*/  PRMT R35, R28, 0x7632, R35 ;  /* 0x000076321c237816 */ /* 0x010fe20000000023 */
[----:B------:R3:W-:Y:S01]  /*1390*/  STG.E.U16 desc[UR6][R70.64+-0x20], R2 ;  /* 0xffffe00246007986 */ /* 0x0007e2000c101506 */
[----:B------:R-:W-:Y:S02]  /*13a0*/  F2FP.F16.F32.PACK_AB R50, R50, R51 ;  /* 0x000000333232723e */ /* 0x000fe400000000ff */
[----:B-----5:R-:W-:Y:S01]  /*13b0*/  PRMT R3, R22, 0x7632, R3 ;  /* 0x0000763216037816 */ /* 0x020fe20000000003 */
[----:B------:R4:W-:Y:S01]  /*13c0*/  STG.E.U16 desc[UR6][R70.64+-0x10], R35 ;  /* 0xfffff02346007986 */ /* 0x0009e2000c101506 */
[----:B------:R-:W-:-:S02]  /*13d0*/  F2FP.F16.F32.PACK_AB R52, R52, R53 ;  /* 0x000000353434723e */ /* 0x000fc400000000ff */
[----:B------:R-:W-:Y:S01]  /*13e0*/  F2FP.F16.F32.PACK_AB R60, R60, R61 ;  /* 0x0000003d3c3c723e */ /* 0x000fe200000000ff */
[----:B------:R5:W-:Y:S01]  /*13f0*/  STG.E.U16 desc[UR6][R70.64+-0x1c], R3 ;  /* 0xffffe40346007986 */ /* 0x000be2000c101506 */
[----:B------:R-:W-:Y:S02]  /*1400*/  F2FP.F16.F32.PACK_AB R62, R62, R63 ;  /* 0x0000003f3e3e723e */ /* 0x000fe400000000ff */
[----:B------:R-:W-:Y:S01]  /*1410*/  PRMT R7, R6, 0x7632, R7 ;  /* 0x0000763206077816 */ /* 0x000fe20000000007 */
[----:B------:R-:W-:Y:S04]  /*1420*/  STG.E.U16 desc[UR6][R70.64+-0x1a], R22 ;  /* 0xffffe61646007986 */ /* 0x000fe8000c101506 */
[----:B------:R-:W-:Y:S01]  /*1430*/  STG.E.U16 desc[UR6][R70.64+-0x3c], R7 ;  /* 0xffffc40746007986 */ /* 0x000fe2000c101506 */
[----:B0-----:R-:W-:-:S03]  /*1440*/  PRMT R4, R34, 0x7632, R4 ;  /* 0x0000763222047816 */ /* 0x001fc60000000004 */
[----:B------:R-:W-:Y:S01]  /*1450*/  STG.E.U16 desc[UR6][R70.64+-0x16], R24 ;  /* 0xffffea1846007986 */ /* 0x000fe2000c101506 */
[----:B-1----:R-:W-:-:S03]  /*1460*/  PRMT R5, R36, 0x7632, R5 ;  /* 0x0000763224057816 */ /* 0x002fc60000000005 */
[----:B------:R0:W-:Y:S01]  /*1470*/  STG.E.U16 desc[UR6][R70.64+-0x4], R4 ;  /* 0xfffffc0446007986 */ /* 0x0001e2000c101506 */
[----:B---3--:R-:W-:-:S03]  /*1480*/  PRMT R2, R30, 0x7632, R2 ;  /* 0x000076321e027816 */ /* 0x008fc60000000002 */
[----:B------:R1:W-:Y:S01]  /*1490*/  STG.E.U16 desc[UR6][R70.64], R5 ;  /* 0x0000000546007986 */ /* 0x0003e2000c101506 */
[----:B----4-:R-:W-:-:S03]  /*14a0*/  PRMT R35, R38, 0x7632, R35 ;  /* 0x0000763226237816 */ /* 0x010fc60000000023 */
[----:B------:R3:W-:Y:S01]  /*14b0*/  STG.E.U16 desc[UR6][R70.64+-0xc], R2 ;  /* 0xfffff40246007986 */ /* 0x0007e2000c101506 */
[----:B-----5:R-:W-:-:S03]  /*14c0*/  PRMT R3, R32, 0x7632, R3 ;  /* 0x0000763220037816 */ /* 0x020fc60000000003 */
[----:B------:R4:W-:Y:S04]  /*14d0*/  STG.E.U16 desc[UR6][R70.64+0x4], R35 ;  /* 0x0000042346007986 */ /* 0x0009e8000c101506 */
[----:B------:R-:W-:Y:S04]  /*14e0*/  STG.E.U16 desc[UR6][R70.64+-0x12], R26 ;  /* 0xffffee1a46007986 */ /* 0x000fe8000c101506 */
        /* <DEDUP_REMOVED lines=9> */
[----:B------:R-:W-:Y:S04]  /*1580*/  STG.E.U16 desc[UR6][R70.64+-0x2], R34 ;  /* 0xfffffe2246007986 */ /* 0x000fe8000c101506 */
[----:B------:R3:W-:Y:S04]  /*1590*/  STG.E.U16 desc[UR6][R70.64+0x18], R35 ;  /* 0x0000182346007986 */ /* 0x0007e8000c101506 */
[----:B------:R-:W-:Y:S04]  /*15a0*/  STG.E.U16 desc[UR6][R70.64+0x2], R36 ;  /* 0x0000022446007986 */ /* 0x000fe8000c101506 */
[----:B------:R-:W-:Y:S04]  /*15b0*/  STG.E.U16 desc[UR6][R70.64+0x6], R38 ;  /* 0x0000062646007986 */ /* 0x000fe8000c101506 */
[----:B------:R-:W-:Y:S01]  /*15c0*/  STG.E.U16 desc[UR6][R70.64+0xa], R40 ;  /* 0x00000a2846007986 */ /* 0x000fe2000c101506 */
[----:B0-----:R-:W-:-:S03]  /*15d0*/  PRMT R4, R54, 0x7632, R4 ;  /* 0x0000763236047816 */ /* 0x001fc60000000004 */
[----:B------:R-:W-:Y:S01]  /*15e0*/  STG.E.U16 desc[UR6][R70.64+0xe], R42 ;  /* 0x00000e2a46007986 */ /* 0x000fe2000c101506 */
[----:B-1----:R-:W-:-:S03]  /*15f0*/  PRMT R5, R56, 0x7632, R5 ;  /* 0x0000763238057816 */ /* 0x002fc60000000005 */
[----:B------:R0:W-:Y:S04]  /*1600*/  STG.E.U16 desc[UR6][R70.64+0x24], R4 ;  /* 0x0000240446007986 */ /* 0x0001e8000c101506 */
[----:B------:R1:W-:Y:S01]  /*1610*/  STG.E.U16 desc[UR6][R70.64+0x28], R5 ;  /* 0x0000280546007986 */ /* 0x0003e2000c101506 */
[----:B---3--:R-:W-:-:S03]  /*1620*/  PRMT R35, R58, 0x7632, R35 ;  /* 0x000076323a237816 */ /* 0x008fc60000000023 */
[----:B------:R-:W-:Y:S04]  /*1630*/  STG.E.U16 desc[UR6][R70.64+0x12], R44 ;  /* 0x0000122c46007986 */ /* 0x000fe8000c101506 */
[----:B------:R-:W-:Y:S04]  /*1640*/  STG.E.U16 desc[UR6][R70.64+0x16], R46 ;  /* 0x0000162e46007986 */ /* 0x000fe8000c101506 */
[----:B------:R-:W-:Y:S04]  /*1650*/  STG.E.U16 desc[UR6][R70.64+0x1a], R48 ;  /* 0x00001a3046007986 */ /* 0x000fe8000c101506 */
[----:B------:R-:W-:Y:S04]  /*1660*/  STG.E.U16 desc[UR6][R70.64+0x1e], R50 ;  /* 0x00001e3246007986 */ /* 0x000fe8000c101506 */
[----:B------:R-:W-:Y:S01]  /*1670*/  STG.E.U16 desc[UR6][R70.64+0x22], R52 ;  /* 0x0000223446007986 */ /* 0x000fe2000c101506 */
[----:B0-----:R-:W-:-:S03]  /*1680*/  PRMT R4, R64, 0x7632, R4 ;  /* 0x0000763240047816 */ /* 0x001fc60000000004 */
[----:B------:R-:W-:Y:S01]  /*1690*/  STG.E.U16 desc[UR6][R70.64+0x26], R54 ;  /* 0x0000263646007986 */ /* 0x000fe2000c101506 */
[----:B-1----:R-:W-:-:S03]  /*16a0*/  PRMT R5, R66, 0x7632, R5 ;  /* 0x0000763242057816 */ /* 0x002fc60000000005 */
[----:B------:R-:W-:Y:S04]  /*16b0*/  STG.E.U16 desc[UR6][R70.64+0x2a], R56 ;  /* 0x00002a3846007986 */ /* 0x000fe8000c101506 */
        /* <DEDUP_REMOVED lines=8> */
[----:B------:R0:W-:Y:S04]  /*1740*/  STG.E.U16 desc[UR6][R70.64+-0x8], R3 ;  /* 0xfffff80346007986 */ /* 0x0001e8000c101506 */
[----:B------:R1:W-:Y:S01]  /*1750*/  STG.E.U16 desc[UR6][R70.64+0x8], R2 ;  /* 0x0000080246007986 */ /* 0x0003e2000c101506 */
[----:B0-----:R-:W-:-:S02]  /*1760*/  PRMT R3, R42, 0x7632, R3 ;  /* 0x000076322a037816 */ /* 0x001fc40000000003 */
[----:B-1----:R-:W-:-:S03]  /*1770*/  PRMT R2, R50, 0x7632, R2 ;  /* 0x0000763232027816 */ /* 0x002fc60000000002 */
[----:B------:R0:W-:Y:S04]  /*1780*/  STG.E.U16 desc[UR6][R70.64+0xc], R3 ;  /* 0x00000c0346007986 */ /* 0x0001e8000c101506 */
[----:B------:R1:W-:Y:S01]  /*1790*/  STG.E.U16 desc[UR6][R70.64+0x1c], R2 ;  /* 0x00001c0246007986 */ /* 0x0003e2000c101506 */
[----:B0-----:R-:W-:Y:S02]  /*17a0*/  PRMT R3, R52, 0x7632, R3 ;  /* 0x0000763234037816 */ /* 0x001fe40000000003 */
[----:B-1----:R-:W-:-:S03]  /*17b0*/  PRMT R2, R60, 0x7632, R2 ;  /* 0x000076323c027816 */ /* 0x002fc60000000002 */
[----:B------:R0:W-:Y:S04]  /*17c0*/  STG.E.U16 desc[UR6][R70.64+0x20], R3 ;  /* 0x0000200346007986 */ /* 0x0001e8000c101506 */
[----:B------:R1:W-:Y:S01]  /*17d0*/  STG.E.U16 desc[UR6][R70.64+0x30], R2 ;  /* 0x0000300246007986 */ /* 0x0003e2000c101506 */
[----:B0-----:R-:W-:Y:S02]  /*17e0*/  PRMT R3, R62, 0x7632, R3 ;  /* 0x000076323e037816 */ /* 0x001fe40000000003 */
[----:B-1----:R-:W-:-:S03]  /*17f0*/  IADD3 R2, P0, PT, R70, 0x80, RZ ;  /* 0x0000008046027810 */ /* 0x002fc60007f1e0ff */
[----:B------:R0:W-:Y:S02]  /*1800*/  STG.E.U16 desc[UR6][R70.64+0x34], R3 ;  /* 0x0000340346007986 */ /* 0x0001e4000c101506 */
[----:B0-----:R-:W-:Y:S01]  /*1810*/  IMAD.X R3, RZ, RZ, R71, P0 ;  /* 0x000000ffff037224 */ /* 0x001fe200000e0647 */
[----:B------:R-:W-:Y:S05]  /*1820*/  BRA.U UP0, `(.L_x_12) ;  /* 0xfffffff500d87547 */ /* 0x000fea000b83ffff */
[----:B------:R-:W0:Y:S01]  /*1830*/  S2UR UR5, SR_CgaCtaId ;  /* 0x00000000000579c3 */ /* 0x000e220000008800 */
[----:B------:R-:W-:Y:S01]  /*1840*/  UMOV UR4, 0x400 ;  /* 0x0000040000047882 */ /* 0x000fe20000000000 */
[----:B------:R-:W-:Y:S01]  /*1850*/  HFMA2 R2, -RZ, RZ, 0, 5.9604644775390625e-08 ;  /* 0x00000001ff027431 */ /* 0x000fe200000001ff */
[----:B------:R-:W-:Y:S01]  /*1860*/  ISETP.NE.AND P0, PT, R68, RZ, PT ;  /* 0x000000ff4400720c */ /* 0x000fe20003f05270 */
[----:B0-----:R-:W-:-:S09]  /*1870*/  ULEA UR4, UR5, UR4, 0x18 ;  /* 0x0000000405047291 */ /* 0x001fd2000f8ec0ff */
[----:B------:R0:W-:Y:S01]  /*1880*/  SYNCS.ARRIVE.TRANS64.ART0 RZ, [UR4+0x48], R2 ;  /* 0x00004802ffff79a7 */ /* 0x0001e20008500004 */
[----:B------:R-:W-:Y:S06]  /*1890*/  BAR.SYNC.DEFER_BLOCKING 0x1 ;  /* 0x0040000000007b1d */ /* 0x000fec0000010000 */
[----:B--2---:R-:W-:Y:S05]  /*18a0*/  @P0 EXIT ;  /* 0x000000000000094d */ /* 0x004fea0003800000 */
[----:B------:R-:W-:Y:S01]  /*18b0*/  NOP ;  /* 0x0000000000007918 */ /* 0x000fe20000000000 */
[----:B------:R-:W-:Y:S01]  /*18c0*/  UMOV UR4, 0x50 ;  /* 0x0000005000047882 */ /* 0x000fe20000000000 */
[----:B------:R-:W-:Y:S01]  /*18d0*/  IMAD.U32 R0, RZ, RZ, UR20 ;  /* 0x00000014ff007e24 */ /* 0x000fe2000f8e00ff */
[----:B------:R-:W-:-:S04]  /*18e0*/  ULEA UR4, UR5, UR4, 0x18 ;  /* 0x0000000405047291 */ /* 0x000fc8000f8ec0ff */
[----:B------:R-:W-:-:S04]  /*18f0*/  LOP3.LUT R0, R0, 0xffff, RZ, 0xc0, !PT ;  /* 0x0000ffff00007812 */ /* 0x000fc800078ec0ff */
[----:B------:R-:W-:Y:S01]  /*1900*/  SHF.R.U32.HI R7, RZ, 0x5, R0 ;  /* 0x00000005ff077819 */ /* 0x000fe20000011600 */
[----:B------:R-:W1:Y:S01]  /*1910*/  LDS R3, [UR4] ;  /* 0x00000004ff037984 */ /* 0x000e620008000800 */
[----:B------:R-:W-:-:S03]  /*1920*/  IMAD.MOV.U32 R0, RZ, RZ, 0xffff ;  /* 0x0000ffffff007424 */ /* 0x000fc600078e00ff */
[----:B------:R-:W-:Y:S02]  /*1930*/  VIADD R5, R7, 0x10 ;  /* 0x0000001007057836 */ /* 0x000fe40000000000 */
[----:B------:R-:W-:-:S03]  /*1940*/  SHF.L.U32 R0, R0, R7, RZ ;  /* 0x0000000700007219 */ /* 0x000fc600000006ff */
[----:B------:R-:W-:-:S04]  /*1950*/  SHF.L.U32 R5, R2, R5, RZ ;  /* 0x0000000502057219 */ /* 0x000fc800000006ff */
[----:B0-----:R-:W-:-:S04]  /*1960*/  LOP3.LUT R2, R5, R0, RZ, 0xfc, !PT ;  /* 0x0000000005027212 */ /* 0x001fc800078efcff */
[C---:B------:R-:W-:Y:S02]  /*1970*/  LOP3.LUT R5, R2.reuse, 0xffff, RZ, 0xc0, !PT ;  /* 0x0000ffff02057812 */ /* 0x040fe400078ec0ff */
[----:B-1----:R-:W-:-:S04]  /*1980*/  LOP3.LUT R0, R2, 0xffff, R3, 0x80, !PT ;  /* 0x0000ffff02007812 */ /* 0x002fc800078e8003 */
[----:B------:R-:W-:-:S13]  /*1990*/  ISETP.NE.AND P0, PT, R0, R5, PT ;  /* 0x000000050000720c */ /* 0x000fda0003f05270 */
[----:B------:R-:W-:Y:S05]  /*19a0*/  @P0 BRA `(.L_x_13) ;  /* 0x0000000000500947 */ /* 0x000fea0003800000 */
[----:B------:R-:W-:Y:S02]  /*19b0*/  SHF.R.U32.HI R0, RZ, 0x10, R3 ;  /* 0x00000010ff007819 */ /* 0x000fe40000011603 */
[----:B------:R-:W-:-:S04]  /*19c0*/  SHF.R.U32.HI R3, RZ, 0x10, R2 ;  /* 0x00000010ff037819 */ /* 0x000fc80000011602 */
[----:B------:R-:W-:-:S04]  /*19d0*/  LOP3.LUT R0, R0, R3, RZ, 0xc0, !PT ;  /* 0x0000000300007212 */ /* 0x000fc800078ec0ff */
[----:B------:R-:W-:-:S13]  /*19e0*/  ISETP.NE.AND P0, PT, R0, R3, PT ;  /* 0x000000030000720c */ /* 0x000fda0003f05270 */
[----:B------:R-:W-:Y:S05]  /*19f0*/  @P0 BRA `(.L_x_14) ;  /* 0x0000000000300947 */ /* 0x000fea0003800000 */
[----:B------:R-:W-:Y:S01]  /*1a00*/  R2UR UR7, R2 ;  /* 0x00000000020772ca */ /* 0x000fe200000e0000 */
[----:B------:R-:W-:Y:S01]  /*1a10*/  VOTEU.ANY UR6, UPT, PT ;  /* 0x0000000000067886 */ /* 0x000fe200038e0100 */
[----:B------:R-:W0:Y:S01]  /*1a20*/  S2R R2, SR_LANEID ;  /* 0x0000000000027919 */ /* 0x000e220000000000 */
[----:B------:R-:W-:-:S10]  /*1a30*/  UFLO.U32 UR6, UR6 ;  /* 0x00000006000672bd */ /* 0x000fd400080e0000 */
[----:B------:R-:W-:-:S06]  /*1a40*/  ULOP3.LUT UR7, URZ, UR7, URZ, 0x33, !UPT ;  /* 0x00000007ff077292 */ /* 0x000fcc000f8e33ff */
[----:B------:R-:W-:-:S04]  /*1a50*/  IMAD.U32 R0, RZ, RZ, UR7 ;  /* 0x00000007ff007e24 */ /* 0x000fc8000f8e00ff */
[----:B------:R-:W1:Y:S02]  /*1a60*/  REDUX UR5, R0 ;  /* 0x00000000000573c4 */ /* 0x000e640000000000 */
[----:B------:R2:W-:Y:S01]  /*1a70*/  UTCATOMSWS.AND URZ, UR7 ;  /* 0x0000000700ff79e3 */ /* 0x0005e20008000000 */
[----:B0-----:R-:W-:Y:S01]  /*1a80*/  ISETP.EQ.U32.AND P0, PT, R2, UR6, PT ;  /* 0x0000000602007c0c */ /* 0x001fe2000bf02070 */
[----:B-1----:R-:W-:-:S12]  /*1a90*/  IMAD.U32 R2, RZ, RZ, UR5 ;  /* 0x00000005ff027e24 */ /* 0x002fd8000f8e00ff */
[----:B------:R2:W-:Y:S01]  /*1aa0*/  @P0 ATOMS.AND RZ, [UR4], R2 ;  /* 0x00000002ffff098c */ /* 0x0005e2000a800004 */
[----:B------:R-:W-:Y:S05]  /*1ab0*/  BRA `(.L_x_15) ;  /* 0x0000000000147947 */ /* 0x000fea0003800000 */
.L_x_14:
[----:B------:R-:W-:Y:S02]  /*1ac0*/  MOV R2, 0x1ae0 ;  /* 0x00001ae000027802 */ /* 0x000fe40000000f00 */
[----:B------:R-:W-:Y:S05]  /*1ad0*/  CALL.REL.NOINC `($__internal_0_$__cuda_sm10x_tcgen05_guardrail_trap_col_being_dealloced_not_returned_by_alloc) ;  /* 0x0000000000847944 */ /* 0x000fea0003c00000 */
[----:B------:R-:W-:Y:S05]  /*1ae0*/  BRA `(.L_x_15) ;  /* 0x0000000000087947 */ /* 0x000fea0003800000 */
.L_x_13:
[----:B------:R-:W-:Y:S02]  /*1af0*/  MOV R2, 0x1b10 ;  /* 0x00001b1000027802 */ /* 0x000fe40000000f00 */
[----:B------:R-:W-:Y:S05]  /*1b00*/  CALL.REL.NOINC `($__internal_2_$__cuda_sm10x_tcgen05_guardrail_trap_unallocated_columns_being_dealloced) ;  /* 0x0000000000907944 */ /* 0x000fea0003c00000 */
.L_x_15:
[----:B------:R-:W-:Y:S01]  /*1b10*/  NOP ;  /* 0x0000000000007918 */ /* 0x000fe20000000000 */
[----:B--2---:R-:W-:Y:S05]  /*1b20*/  EXIT ;  /* 0x000000000000794d */ /* 0x004fea0003800000 */
.L_x_6:
[----:B------:R-:W-:Y:S02]  /*1b30*/  MOV R2, UR12 ;  /* 0x0000000c00027c02 */ /* 0x000fe40008000f00 */
[----:B------:R-:W-:Y:S02]  /*1b40*/  MOV R4, 0x80000000 ;  /* 0x8000000000047802 */ /* 0x000fe40000000f00 */
[----:B------:R-:W-:-:S07]  /*1b50*/  MOV R5, 0x80000000 ;  /* 0x8000000000057802 */ /* 0x000fce0000000f00 */
.L_x_16:
[----:B0-----:R0:W1:Y:S02]  /*1b60*/  SYNCS.PHASECHK.TRANS64.TRYWAIT P0, [R2+URZ+0x48], R5 ;  /* 0x00004805020075a7 */ /* 0x00106400080011ff */
[----:B-1----:R-:W-:Y:S05]  /*1b70*/  @!P0 NANOSLEEP.SYNCS 0x989680 ;  /* 0x009896800000895d */ /* 0x002fea0003900000 */
[----:B------:R-:W1:Y:S02]  /*1b80*/  @!P0 SYNCS.PHASECHK.TRANS64 P0, [R2+URZ+0x48], R5 ;  /* 0x00004805020085a7 */ /* 0x000e6400080010ff */
[----:B-1----:R-:W-:Y:S05]  /*1b90*/  @!P0 BRA `(.L_x_16) ;  /* 0xfffffffc00f08947 */ /* 0x002fea000383ffff */
[----:B------:R-:W-:Y:S05]  /*1ba0*/  BRA `(.L_x_17) ;  /* 0xffffffec00147947 */ /* 0x000fea000383ffff */
.L_x_8:
[----:B------:R-:W-:Y:S02]  /*1bb0*/  MOV R2, UR5 ;  /* 0x0000000500027c02 */ /* 0x000fe40008000f00 */
[----:B------:R-:W-:Y:S07]  /*1bc0*/  MOV R8, R9 ;  /* 0x0000000900087202 */ /* 0x000fee0000000f00 */
.L_x_18:
[----:B0-----:R0:W1:Y:S02]  /*1bd0*/  SYNCS.PHASECHK.TRANS64.TRYWAIT P0, [R2+URZ+0x20], R9 ;  /* 0x00002009020075a7 */ /* 0x00106400080011ff */
[----:B-1----:R-:W-:Y:S05]  /*1be0*/  @!P0 NANOSLEEP.SYNCS 0x989680 ;  /* 0x009896800000895d */ /* 0x002fea0003900000 */
[----:B------:R-:W1:Y:S02]  /*1bf0*/  @!P0 SYNCS.PHASECHK.TRANS64 P0, [R2+URZ+0x20], R9 ;  /* 0x00002009020085a7 */ /* 0x000e6400080010ff */
[----:B-1----:R-:W-:Y:S08]  /*1c00*/  @!P0 BRA `(.L_x_18) ;  /* 0xfffffffc00f08947 */ /* 0x002ff0000383ffff */
[----:B------:R-:W-:Y:S05]  /*1c10*/  BRA `(.L_x_19) ;  /* 0xffffffec00847947 */ /* 0x000fea000383ffff */
.L_x_9:
[----:B------:R-:W-:Y:S02]  /*1c20*/  MOV R2, UR13 ;  /* 0x0000000d00027c02 */ /* 0x000fe40008000f00 */
[----:B------:R-:W-:Y:S07]  /*1c30*/  MOV R8, R9 ;  /* 0x0000000900087202 */ /* 0x000fee0000000f00 */
.L_x_20:
[----:B0-----:R0:W1:Y:S02]  /*1c40*/  SYNCS.PHASECHK.TRANS64.TRYWAIT P0, [R2+URZ], R9 ;  /* 0x00000009020075a7 */ /* 0x00106400080011ff */
[----:B-1----:R-:W-:Y:S05]  /*1c50*/  @!P0 NANOSLEEP.SYNCS 0x989680 ;  /* 0x009896800000895d */ /* 0x002fea0003900000 */
[----:B------:R-:W1:Y:S02]  /*1c60*/  @!P0 SYNCS.PHASECHK.TRANS64 P0, [R2+URZ], R9 ;  /* 0x00000009020085a7 */ /* 0x000e6400080010ff */
[----:B-1----:R-:W-:Y:S08]  /*1c70*/  @!P0 BRA `(.L_x_20) ;  /* 0xfffffffc00f08947 */ /* 0x002ff0000383ffff */
[----:B------:R-:W-:Y:S05]  /*1c80*/  BRA `(.L_x_21) ;  /* 0xffffffec00a07947 */ /* 0x000fea000383ffff */
.L_x_11:
[----:B------:R-:W-:-:S07]  /*1c90*/  MOV R3, UR12 ;  /* 0x0000000c00037c02 */ /* 0x000fce0008000f00 */
.L_x_22:
[----:B0-----:R0:W1:Y:S02]  /*1ca0*/  SYNCS.PHASECHK.TRANS64.TRYWAIT P2, [R3+URZ+0x40], RZ ;  /* 0x000040ff030075a7 */ /* 0x00106400080411ff */
[----:B-1----:R-:W-:Y:S05]  /*1cb0*/  @!P2 NANOSLEEP.SYNCS 0x989680 ;  /* 0x009896800000a95d */ /* 0x002fea0003900000 */
[----:B------:R-:W1:Y:S02]  /*1cc0*/  @!P2 SYNCS.PHASECHK.TRANS64 P2, [R3+URZ+0x40], RZ ;  /* 0x000040ff0300a5a7 */ /* 0x000e6400080410ff */
[----:B-1----:R-:W-:Y:S05]  /*1cd0*/  @!P2 BRA `(.L_x_22) ;  /* 0xfffffffc00f0a947 */ /* 0x002fea000383ffff */
[----:B------:R-:W-:Y:S05]  /*1ce0*/  BRA `(.L_x_23) ;  /* 0xfffffff0009c7947 */ /* 0x000fea000383ffff */
        .weak           $__internal_0_$__cuda_sm10x_tcgen05_guardrail_trap_col_being_dealloced_not_returned_by_alloc
        .type           $__internal_0_$__cuda_sm10x_tcgen05_guardrail_trap_col_being_dealloced_not_returned_by_alloc,@function
        .size           $__internal_0_$__cuda_sm10x_tcgen05_guardrail_trap_col_being_dealloced_not_returned_by_alloc,($__internal_1_$__cuda_sm10x_tcgen05_guardrail_trap_phase_invalid_during_alloc - $__internal_0_$__cuda_sm10x_tcgen05_guardrail_trap_col_being_dealloced_not_returned_by_alloc)
$__internal_0_$__cuda_sm10x_tcgen05_guardrail_trap_col_being_dealloced_not_returned_by_alloc:
[----:B------:R-:W-:Y:S05]  /*1cf0*/  BPT.TRAP 0x1 ;  /* 0x000000040000795c */ /* 0x000fea0000300000 */
[----:B------:R-:W-:-:S04]  /*1d00*/  HFMA2 R3, -RZ, RZ, 0, 0 ;  /* 0x00000000ff037431 */ /* 0x000fc800000001ff */
[----:B------:R-:W-:Y:S05]  /*1d10*/  RET.REL.NODEC R2 `(kernel_cutlass_kernel_TiledMMA_ThrLayoutVMNK11110000_PermutationMNK____MMAAtom_ThrID10_ShapeMNK12825616_TVLayoutA1128161281128_TVLayoutB1256162561256_TVLayoutC11282561281128_CopyAtom_ThrI_0) ;  /* 0xffffffe002b87950 */ /* 0x000fea0003c3ffff */
        .weak           $__internal_1_$__cuda_sm10x_tcgen05_guardrail_trap_phase_invalid_during_alloc
        .type           $__internal_1_$__cuda_sm10x_tcgen05_guardrail_trap_phase_invalid_during_alloc,@function
        .size           $__internal_1_$__cuda_sm10x_tcgen05_guardrail_trap_phase_invalid_during_alloc,($__internal_2_$__cuda_sm10x_tcgen05_guardrail_trap_unallocated_columns_being_dealloced - $__internal_1_$__cuda_sm10x_tcgen05_guardrail_trap_phase_invalid_during_alloc)
$__internal_1_$__cuda_sm10x_tcgen05_guardrail_trap_phase_invalid_during_alloc:
[----:B------:R-:W-:Y:S05]  /*1d20*/  BPT.TRAP 0x1 ;  /* 0x000000040000795c */ /* 0x000fea0000300000 */
[----:B------:R-:W-:-:S04]  /*1d30*/  MOV R5, 0x0 ;  /* 0x0000000000057802 */ /* 0x000fc80000000f00 */
[----:B------:R-:W-:Y:S05]  /*1d40*/  RET.REL.NODEC R4 `(kernel_cutlass_kernel_TiledMMA_ThrLayoutVMNK11110000_PermutationMNK____MMAAtom_ThrID10_ShapeMNK12825616_TVLayoutA1128161281128_TVLayoutB1256162561256_TVLayoutC11282561281128_CopyAtom_ThrI_0) ;  /* 0xffffffe004ac7950 */ /* 0x000fea0003c3ffff */
        .weak           $__internal_2_$__cuda_sm10x_tcgen05_guardrail_trap_unallocated_columns_being_dealloced
        .type           $__internal_2_$__cuda_sm10x_tcgen05_guardrail_trap_unallocated_columns_being_dealloced,@function
        .size           $__internal_2_$__cuda_sm10x_tcgen05_guardrail_trap_unallocated_columns_being_dealloced,(.L_x_27 - $__internal_2_$__cuda_sm10x_tcgen05_guardrail_trap_unallocated_columns_being_dealloced)
$__internal_2_$__cuda_sm10x_tcgen05_guardrail_trap_unallocated_columns_being_dealloced:
[----:B------:R-:W-:Y:S05]  /*1d50*/  BPT.TRAP 0x1 ;  /* 0x000000040000795c */ /* 0x000fea0000300000 */
[----:B------:R-:W-:-:S04]  /*1d60*/  HFMA2 R3, -RZ, RZ, 0, 0 ;  /* 0x00000000ff037431 */ /* 0x000fc800000001ff */
[----:B------:R-:W-:Y:S05]  /*1d70*/  RET.REL.NODEC R2 `(kernel_cutlass_kernel_TiledMMA_ThrLayoutVMNK11110000_PermutationMNK____MMAAtom_ThrID10_ShapeMNK12825616_TVLayoutA1128161281128_TVLayoutB1256162561256_TVLayoutC11282561281128_CopyAtom_ThrI_0) ;  /* 0xffffffe002a07950 */ /* 0x000fea0003c3ffff */
.L_x_24:
[----:B------:R-:W-:-:S00]  /*1d80*/  BRA `(.L_x_24) ;  /* 0xfffffffc00fc7947 */ /* 0x000fc0000383ffff */
[----:B------:R-:W-:-:S00]  /*1d90*/  NOP ;  /* 0x0000000000007918 */ /* 0x000fc00000000000 */
        /* <DEDUP_REMOVED lines=14> */
.L_x_27:


//--------------------- .nv.shared.kernel_cutlass_kernel_TiledMMA_ThrLayoutVMNK11110000_PermutationMNK____MMAAtom_ThrID10_ShapeMNK12825616_TVLayoutA1128161281128_TVLayoutB1256162561256_TVLayoutC11282561281128_CopyAtom_ThrI_0 --------------------------
	.section	.nv.shared.kernel_cutlass_kernel_TiledMMA_ThrLayoutVMNK11110000_PermutationMNK____MMAAtom_ThrID10_ShapeMNK12825616_TVLayoutA1128161281128_TVLayoutB1256162561256_TVLayoutC11282561281128_CopyAtom_ThrI_0,"aw",@nobits
	.sectionflags	@""
	.align	1024
	.zero		1024


//--------------------- .nv.shared.reserved.0     --------------------------
	.section	.nv.shared.reserved.0,"aw",@nobits
	.align	8
	.weak		__nv_reservedSMEM_offset_0_alias
	.size		__nv_reservedSMEM_offset_0_alias, 0, 64
	.other		__nv_reservedSMEM_offset_0_alias,@"STO_CUDA_RESERVED_SHARED STV_DEFAULT"
__nv_reservedSMEM_offset_0_alias:
	.zero		0
.nv.shared.reserved.0:
	.zero		64
	.weak		__nv_reservedSMEM_allocation_phase
	.type		__nv_reservedSMEM_allocation_phase,@object
	.size		__nv_reservedSMEM_allocation_phase,(.L_0 - __nv_reservedSMEM_allocation_phase)
__nv_reservedSMEM_allocation_phase:
	.zero		1
.L_0:
	.zero		7
	.weak		__nv_reservedSMEM_devtool_atexit_pc
	.type		__nv_reservedSMEM_devtool_atexit_pc,@object
	.size		__nv_reservedSMEM_devtool_atexit_pc,(__nv_reservedSMEM_allocation_mask - __nv_reservedSMEM_devtool_atexit_pc)
__nv_reservedSMEM_devtool_atexit_pc:
	.zero		8
	.weak		__nv_reservedSMEM_allocation_mask
	.type		__nv_reservedSMEM_allocation_mask,@object
	.size		__nv_reservedSMEM_allocation_mask,(.L_2 - __nv_reservedSMEM_allocation_mask)
__nv_reservedSMEM_allocation_mask:
	.zero		4
.L_2:


//--------------------- .nv.constant0.kernel_cutlass_kernel_TiledMMA_ThrLayoutVMNK11110000_PermutationMNK____MMAAtom_ThrID10_ShapeMNK12825616_TVLayoutA1128161281128_TVLayoutB1256162561256_TVLayoutC11282561281128_CopyAtom_ThrI_0 --------------------------
	.section	.nv.constant0.kernel_cutlass_kernel_TiledMMA_ThrLayoutVMNK11110000_PermutationMNK____MMAAtom_ThrID10_ShapeMNK12825616_TVLayoutA1128161281128_TVLayoutB1256162561256_TVLayoutC11282561281128_CopyAtom_ThrI_0,"a",@progbits
	.sectionflags	@""
	.align	4
.nv.constant0.kernel_cutlass_kernel_TiledMMA_ThrLayoutVMNK11110000_PermutationMNK____MMAAtom_ThrID10_ShapeMNK12825616_TVLayoutA1128161281128_TVLayoutB1256162561256_TVLayoutC11282561281128_CopyAtom_ThrI_0:
	.zero		1312


//--------------------- SYMBOLS --------------------------

	.type		.nv.reservedSmem.offset0,@object
	.size		.nv.reservedSmem.offset0,0x4
	.type		.nv.reservedSmem.cap,@object
	.size		.nv.reservedSmem.cap,0x4
